//
// Generated by NVIDIA NVVM Compiler
//
// Compiler Build ID: CL-36424714
// Cuda compilation tools, release 13.0, V13.0.88
// Based on NVVM 20.0.0
//

.version 9.0
.target sm_100
.address_size 64

	// .globl	_Z6kerneliiiPfS_S_
// _ZZ6kerneliiiPfS_S_E7block_a has been demoted
// _ZZ6kerneliiiPfS_S_E7block_b has been demoted

.visible .entry _Z6kerneliiiPfS_S_(
	.param .u32 _Z6kerneliiiPfS_S__param_0,
	.param .u32 _Z6kerneliiiPfS_S__param_1,
	.param .u32 _Z6kerneliiiPfS_S__param_2,
	.param .u64 .ptr .align 1 _Z6kerneliiiPfS_S__param_3,
	.param .u64 .ptr .align 1 _Z6kerneliiiPfS_S__param_4,
	.param .u64 .ptr .align 1 _Z6kerneliiiPfS_S__param_5
)
{
	.reg .pred 	%p<195>;
	.reg .b32 	%r<209>;
	.reg .b32 	%f<915>;
	.reg .b64 	%rd<39>;
	// demoted variable
	.shared .align 16 .b8 _ZZ6kerneliiiPfS_S_E7block_a[2048];
	// demoted variable
	.shared .align 16 .b8 _ZZ6kerneliiiPfS_S_E7block_b[2048];
	ld.param.u32 	%r34, [_Z6kerneliiiPfS_S__param_2];
	ld.param.u64 	%rd14, [_Z6kerneliiiPfS_S__param_3];
	ld.param.u64 	%rd15, [_Z6kerneliiiPfS_S__param_4];
	mov.u32 	%r35, %ctaid.x;
	shl.b32 	%r1, %r35, 6;
	mov.u32 	%r36, %ctaid.y;
	shl.b32 	%r2, %r36, 6;
	mov.u32 	%r3, %tid.x;
	setp.lt.s32 	%p1, %r34, 1;
	mov.f32 	%f851, 0f00000000;
	mov.f32 	%f852, %f851;
	mov.f32 	%f853, %f851;
	mov.f32 	%f854, %f851;
	mov.f32 	%f855, %f851;
	mov.f32 	%f856, %f851;
	mov.f32 	%f857, %f851;
	mov.f32 	%f858, %f851;
	mov.f32 	%f859, %f851;
	mov.f32 	%f860, %f851;
	mov.f32 	%f861, %f851;
	mov.f32 	%f862, %f851;
	mov.f32 	%f863, %f851;
	mov.f32 	%f864, %f851;
	mov.f32 	%f865, %f851;
	mov.f32 	%f866, %f851;
	mov.f32 	%f867, %f851;
	mov.f32 	%f868, %f851;
	mov.f32 	%f869, %f851;
	mov.f32 	%f870, %f851;
	mov.f32 	%f871, %f851;
	mov.f32 	%f872, %f851;
	mov.f32 	%f873, %f851;
	mov.f32 	%f874, %f851;
	mov.f32 	%f875, %f851;
	mov.f32 	%f876, %f851;
	mov.f32 	%f877, %f851;
	mov.f32 	%f878, %f851;
	mov.f32 	%f879, %f851;
	mov.f32 	%f880, %f851;
	mov.f32 	%f881, %f851;
	mov.f32 	%f882, %f851;
	mov.f32 	%f883, %f851;
	mov.f32 	%f884, %f851;
	mov.f32 	%f885, %f851;
	mov.f32 	%f886, %f851;
	mov.f32 	%f887, %f851;
	mov.f32 	%f888, %f851;
	mov.f32 	%f889, %f851;
	mov.f32 	%f890, %f851;
	mov.f32 	%f891, %f851;
	mov.f32 	%f892, %f851;
	mov.f32 	%f893, %f851;
	mov.f32 	%f894, %f851;
	mov.f32 	%f895, %f851;
	mov.f32 	%f896, %f851;
	mov.f32 	%f897, %f851;
	mov.f32 	%f898, %f851;
	mov.f32 	%f899, %f851;
	mov.f32 	%f900, %f851;
	mov.f32 	%f901, %f851;
	mov.f32 	%f902, %f851;
	mov.f32 	%f903, %f851;
	mov.f32 	%f904, %f851;
	mov.f32 	%f905, %f851;
	mov.f32 	%f906, %f851;
	mov.f32 	%f907, %f851;
	mov.f32 	%f908, %f851;
	mov.f32 	%f909, %f851;
	mov.f32 	%f910, %f851;
	mov.f32 	%f911, %f851;
	mov.f32 	%f912, %f851;
	mov.f32 	%f913, %f851;
	mov.f32 	%f914, %f851;
	@%p1 bra 	$L__BB0_3;
	ld.param.u32 	%r77, [_Z6kerneliiiPfS_S__param_0];
	shl.b32 	%r38, %r3, 3;
	and.b32  	%r39, %r38, 56;
	shr.u32 	%r40, %r3, 3;
	add.s32 	%r41, %r2, %r3;
	mul.lo.s32 	%r42, %r34, %r41;
	add.s32 	%r43, %r39, %r1;
	mad.lo.s32 	%r44, %r77, %r40, %r43;
	add.s32 	%r45, %r34, -1;
	shr.u32 	%r46, %r45, 3;
	neg.s32 	%r207, %r46;
	mul.wide.s32 	%rd17, %r42, 4;
	cvta.to.global.u64 	%rd18, %rd15;
	add.s64 	%rd19, %rd17, %rd18;
	add.s64 	%rd38, %rd19, 16;
	mul.wide.s32 	%rd20, %r44, 4;
	cvta.to.global.u64 	%rd21, %rd14;
	add.s64 	%rd22, %rd20, %rd21;
	add.s64 	%rd2, %rd22, 16;
	mov.b32 	%r208, 0;
	mov.f32 	%f851, 0f00000000;
	shl.b32 	%r48, %r3, 2;
$L__BB0_2:
	ld.param.u32 	%r78, [_Z6kerneliiiPfS_S__param_0];
	mul.wide.s32 	%rd23, %r208, 32;
	add.s64 	%rd24, %rd2, %rd23;
	ld.global.v4.f32 	{%f195, %f196, %f197, %f198}, [%rd24+-16];
	ld.global.v4.f32 	{%f199, %f200, %f201, %f202}, [%rd24];
	ld.global.v4.f32 	{%f203, %f204, %f205, %f206}, [%rd38+-16];
	ld.global.v4.f32 	{%f207, %f208, %f209, %f210}, [%rd38];
	bar.sync 	0;
	mov.u32 	%r49, _ZZ6kerneliiiPfS_S_E7block_b;
	add.s32 	%r50, %r49, %r48;
	st.shared.f32 	[%r50], %f203;
	st.shared.f32 	[%r50+256], %f204;
	st.shared.f32 	[%r50+512], %f205;
	shl.b32 	%r51, %r3, 5;
	and.b32  	%r52, %r51, 32512;
	mov.u32 	%r53, _ZZ6kerneliiiPfS_S_E7block_a;
	add.s32 	%r54, %r53, %r52;
	shl.b32 	%r55, %r3, 3;
	and.b32  	%r56, %r51, 224;
	add.s32 	%r57, %r54, %r56;
	st.shared.v4.f32 	[%r57], {%f195, %f196, %f197, %f198};
	st.shared.f32 	[%r50+768], %f206;
	st.shared.f32 	[%r50+1024], %f207;
	st.shared.f32 	[%r50+1280], %f208;
	st.shared.f32 	[%r50+1536], %f209;
	st.shared.v4.f32 	[%r57+16], {%f199, %f200, %f201, %f202};
	st.shared.f32 	[%r50+1792], %f210;
	bar.sync 	0;
	add.s32 	%r208, %r208, %r78;
	and.b32  	%r58, %r48, 3968;
	and.b32  	%r59, %r51, 96;
	or.b32  	%r60, %r59, %r58;
	add.s32 	%r61, %r53, %r60;
	ld.shared.v4.f32 	{%f211, %f212, %f213, %f214}, [%r61];
	and.b32  	%r62, %r55, 224;
	add.s32 	%r63, %r49, %r62;
	ld.shared.v4.f32 	{%f215, %f216, %f217, %f218}, [%r63];
	ld.shared.v4.f32 	{%f219, %f220, %f221, %f222}, [%r61+16];
	ld.shared.v4.f32 	{%f223, %f224, %f225, %f226}, [%r63+16];
	fma.rn.f32 	%f227, %f211, %f215, %f914;
	fma.rn.f32 	%f228, %f211, %f216, %f913;
	fma.rn.f32 	%f229, %f211, %f217, %f912;
	fma.rn.f32 	%f230, %f211, %f218, %f911;
	fma.rn.f32 	%f231, %f211, %f223, %f910;
	fma.rn.f32 	%f232, %f211, %f224, %f909;
	fma.rn.f32 	%f233, %f211, %f225, %f908;
	fma.rn.f32 	%f234, %f211, %f226, %f907;
	fma.rn.f32 	%f235, %f212, %f215, %f906;
	fma.rn.f32 	%f236, %f212, %f216, %f905;
	fma.rn.f32 	%f237, %f212, %f217, %f904;
	fma.rn.f32 	%f238, %f212, %f218, %f903;
	fma.rn.f32 	%f239, %f212, %f223, %f902;
	fma.rn.f32 	%f240, %f212, %f224, %f901;
	fma.rn.f32 	%f241, %f212, %f225, %f900;
	fma.rn.f32 	%f242, %f212, %f226, %f899;
	fma.rn.f32 	%f243, %f213, %f215, %f898;
	fma.rn.f32 	%f244, %f213, %f216, %f897;
	fma.rn.f32 	%f245, %f213, %f217, %f896;
	fma.rn.f32 	%f246, %f213, %f218, %f895;
	fma.rn.f32 	%f247, %f213, %f223, %f894;
	fma.rn.f32 	%f248, %f213, %f224, %f893;
	fma.rn.f32 	%f249, %f213, %f225, %f892;
	fma.rn.f32 	%f250, %f213, %f226, %f891;
	fma.rn.f32 	%f251, %f214, %f215, %f890;
	fma.rn.f32 	%f252, %f214, %f216, %f889;
	fma.rn.f32 	%f253, %f214, %f217, %f888;
	fma.rn.f32 	%f254, %f214, %f218, %f887;
	fma.rn.f32 	%f255, %f214, %f223, %f886;
	fma.rn.f32 	%f256, %f214, %f224, %f885;
	fma.rn.f32 	%f257, %f214, %f225, %f884;
	fma.rn.f32 	%f258, %f214, %f226, %f883;
	fma.rn.f32 	%f259, %f219, %f215, %f882;
	fma.rn.f32 	%f260, %f219, %f216, %f881;
	fma.rn.f32 	%f261, %f219, %f217, %f880;
	fma.rn.f32 	%f262, %f219, %f218, %f879;
	fma.rn.f32 	%f263, %f219, %f223, %f878;
	fma.rn.f32 	%f264, %f219, %f224, %f877;
	fma.rn.f32 	%f265, %f219, %f225, %f876;
	fma.rn.f32 	%f266, %f219, %f226, %f875;
	fma.rn.f32 	%f267, %f220, %f215, %f874;
	fma.rn.f32 	%f268, %f220, %f216, %f873;
	fma.rn.f32 	%f269, %f220, %f217, %f872;
	fma.rn.f32 	%f270, %f220, %f218, %f871;
	fma.rn.f32 	%f271, %f220, %f223, %f870;
	fma.rn.f32 	%f272, %f220, %f224, %f869;
	fma.rn.f32 	%f273, %f220, %f225, %f868;
	fma.rn.f32 	%f274, %f220, %f226, %f867;
	fma.rn.f32 	%f275, %f221, %f215, %f866;
	fma.rn.f32 	%f276, %f221, %f216, %f865;
	fma.rn.f32 	%f277, %f221, %f217, %f864;
	fma.rn.f32 	%f278, %f221, %f218, %f863;
	fma.rn.f32 	%f279, %f221, %f223, %f862;
	fma.rn.f32 	%f280, %f221, %f224, %f861;
	fma.rn.f32 	%f281, %f221, %f225, %f860;
	fma.rn.f32 	%f282, %f221, %f226, %f859;
	fma.rn.f32 	%f283, %f222, %f215, %f858;
	fma.rn.f32 	%f284, %f222, %f216, %f857;
	fma.rn.f32 	%f285, %f222, %f217, %f856;
	fma.rn.f32 	%f286, %f222, %f218, %f855;
	fma.rn.f32 	%f287, %f222, %f223, %f854;
	fma.rn.f32 	%f288, %f222, %f224, %f853;
	fma.rn.f32 	%f289, %f222, %f225, %f852;
	fma.rn.f32 	%f290, %f222, %f226, %f851;
	ld.shared.v4.f32 	{%f291, %f292, %f293, %f294}, [%r61+256];
	ld.shared.v4.f32 	{%f295, %f296, %f297, %f298}, [%r63+256];
	ld.shared.v4.f32 	{%f299, %f300, %f301, %f302}, [%r61+272];
	ld.shared.v4.f32 	{%f303, %f304, %f305, %f306}, [%r63+272];
	fma.rn.f32 	%f307, %f291, %f295, %f227;
	fma.rn.f32 	%f308, %f291, %f296, %f228;
	fma.rn.f32 	%f309, %f291, %f297, %f229;
	fma.rn.f32 	%f310, %f291, %f298, %f230;
	fma.rn.f32 	%f311, %f291, %f303, %f231;
	fma.rn.f32 	%f312, %f291, %f304, %f232;
	fma.rn.f32 	%f313, %f291, %f305, %f233;
	fma.rn.f32 	%f314, %f291, %f306, %f234;
	fma.rn.f32 	%f315, %f292, %f295, %f235;
	fma.rn.f32 	%f316, %f292, %f296, %f236;
	fma.rn.f32 	%f317, %f292, %f297, %f237;
	fma.rn.f32 	%f318, %f292, %f298, %f238;
	fma.rn.f32 	%f319, %f292, %f303, %f239;
	fma.rn.f32 	%f320, %f292, %f304, %f240;
	fma.rn.f32 	%f321, %f292, %f305, %f241;
	fma.rn.f32 	%f322, %f292, %f306, %f242;
	fma.rn.f32 	%f323, %f293, %f295, %f243;
	fma.rn.f32 	%f324, %f293, %f296, %f244;
	fma.rn.f32 	%f325, %f293, %f297, %f245;
	fma.rn.f32 	%f326, %f293, %f298, %f246;
	fma.rn.f32 	%f327, %f293, %f303, %f247;
	fma.rn.f32 	%f328, %f293, %f304, %f248;
	fma.rn.f32 	%f329, %f293, %f305, %f249;
	fma.rn.f32 	%f330, %f293, %f306, %f250;
	fma.rn.f32 	%f331, %f294, %f295, %f251;
	fma.rn.f32 	%f332, %f294, %f296, %f252;
	fma.rn.f32 	%f333, %f294, %f297, %f253;
	fma.rn.f32 	%f334, %f294, %f298, %f254;
	fma.rn.f32 	%f335, %f294, %f303, %f255;
	fma.rn.f32 	%f336, %f294, %f304, %f256;
	fma.rn.f32 	%f337, %f294, %f305, %f257;
	fma.rn.f32 	%f338, %f294, %f306, %f258;
	fma.rn.f32 	%f339, %f299, %f295, %f259;
	fma.rn.f32 	%f340, %f299, %f296, %f260;
	fma.rn.f32 	%f341, %f299, %f297, %f261;
	fma.rn.f32 	%f342, %f299, %f298, %f262;
	fma.rn.f32 	%f343, %f299, %f303, %f263;
	fma.rn.f32 	%f344, %f299, %f304, %f264;
	fma.rn.f32 	%f345, %f299, %f305, %f265;
	fma.rn.f32 	%f346, %f299, %f306, %f266;
	fma.rn.f32 	%f347, %f300, %f295, %f267;
	fma.rn.f32 	%f348, %f300, %f296, %f268;
	fma.rn.f32 	%f349, %f300, %f297, %f269;
	fma.rn.f32 	%f350, %f300, %f298, %f270;
	fma.rn.f32 	%f351, %f300, %f303, %f271;
	fma.rn.f32 	%f352, %f300, %f304, %f272;
	fma.rn.f32 	%f353, %f300, %f305, %f273;
	fma.rn.f32 	%f354, %f300, %f306, %f274;
	fma.rn.f32 	%f355, %f301, %f295, %f275;
	fma.rn.f32 	%f356, %f301, %f296, %f276;
	fma.rn.f32 	%f357, %f301, %f297, %f277;
	fma.rn.f32 	%f358, %f301, %f298, %f278;
	fma.rn.f32 	%f359, %f301, %f303, %f279;
	fma.rn.f32 	%f360, %f301, %f304, %f280;
	fma.rn.f32 	%f361, %f301, %f305, %f281;
	fma.rn.f32 	%f362, %f301, %f306, %f282;
	fma.rn.f32 	%f363, %f302, %f295, %f283;
	fma.rn.f32 	%f364, %f302, %f296, %f284;
	fma.rn.f32 	%f365, %f302, %f297, %f285;
	fma.rn.f32 	%f366, %f302, %f298, %f286;
	fma.rn.f32 	%f367, %f302, %f303, %f287;
	fma.rn.f32 	%f368, %f302, %f304, %f288;
	fma.rn.f32 	%f369, %f302, %f305, %f289;
	fma.rn.f32 	%f370, %f302, %f306, %f290;
	ld.shared.v4.f32 	{%f371, %f372, %f373, %f374}, [%r61+512];
	ld.shared.v4.f32 	{%f375, %f376, %f377, %f378}, [%r63+512];
	ld.shared.v4.f32 	{%f379, %f380, %f381, %f382}, [%r61+528];
	ld.shared.v4.f32 	{%f383, %f384, %f385, %f386}, [%r63+528];
	fma.rn.f32 	%f387, %f371, %f375, %f307;
	fma.rn.f32 	%f388, %f371, %f376, %f308;
	fma.rn.f32 	%f389, %f371, %f377, %f309;
	fma.rn.f32 	%f390, %f371, %f378, %f310;
	fma.rn.f32 	%f391, %f371, %f383, %f311;
	fma.rn.f32 	%f392, %f371, %f384, %f312;
	fma.rn.f32 	%f393, %f371, %f385, %f313;
	fma.rn.f32 	%f394, %f371, %f386, %f314;
	fma.rn.f32 	%f395, %f372, %f375, %f315;
	fma.rn.f32 	%f396, %f372, %f376, %f316;
	fma.rn.f32 	%f397, %f372, %f377, %f317;
	fma.rn.f32 	%f398, %f372, %f378, %f318;
	fma.rn.f32 	%f399, %f372, %f383, %f319;
	fma.rn.f32 	%f400, %f372, %f384, %f320;
	fma.rn.f32 	%f401, %f372, %f385, %f321;
	fma.rn.f32 	%f402, %f372, %f386, %f322;
	fma.rn.f32 	%f403, %f373, %f375, %f323;
	fma.rn.f32 	%f404, %f373, %f376, %f324;
	fma.rn.f32 	%f405, %f373, %f377, %f325;
	fma.rn.f32 	%f406, %f373, %f378, %f326;
	fma.rn.f32 	%f407, %f373, %f383, %f327;
	fma.rn.f32 	%f408, %f373, %f384, %f328;
	fma.rn.f32 	%f409, %f373, %f385, %f329;
	fma.rn.f32 	%f410, %f373, %f386, %f330;
	fma.rn.f32 	%f411, %f374, %f375, %f331;
	fma.rn.f32 	%f412, %f374, %f376, %f332;
	fma.rn.f32 	%f413, %f374, %f377, %f333;
	fma.rn.f32 	%f414, %f374, %f378, %f334;
	fma.rn.f32 	%f415, %f374, %f383, %f335;
	fma.rn.f32 	%f416, %f374, %f384, %f336;
	fma.rn.f32 	%f417, %f374, %f385, %f337;
	fma.rn.f32 	%f418, %f374, %f386, %f338;
	fma.rn.f32 	%f419, %f379, %f375, %f339;
	fma.rn.f32 	%f420, %f379, %f376, %f340;
	fma.rn.f32 	%f421, %f379, %f377, %f341;
	fma.rn.f32 	%f422, %f379, %f378, %f342;
	fma.rn.f32 	%f423, %f379, %f383, %f343;
	fma.rn.f32 	%f424, %f379, %f384, %f344;
	fma.rn.f32 	%f425, %f379, %f385, %f345;
	fma.rn.f32 	%f426, %f379, %f386, %f346;
	fma.rn.f32 	%f427, %f380, %f375, %f347;
	fma.rn.f32 	%f428, %f380, %f376, %f348;
	fma.rn.f32 	%f429, %f380, %f377, %f349;
	fma.rn.f32 	%f430, %f380, %f378, %f350;
	fma.rn.f32 	%f431, %f380, %f383, %f351;
	fma.rn.f32 	%f432, %f380, %f384, %f352;
	fma.rn.f32 	%f433, %f380, %f385, %f353;
	fma.rn.f32 	%f434, %f380, %f386, %f354;
	fma.rn.f32 	%f435, %f381, %f375, %f355;
	fma.rn.f32 	%f436, %f381, %f376, %f356;
	fma.rn.f32 	%f437, %f381, %f377, %f357;
	fma.rn.f32 	%f438, %f381, %f378, %f358;
	fma.rn.f32 	%f439, %f381, %f383, %f359;
	fma.rn.f32 	%f440, %f381, %f384, %f360;
	fma.rn.f32 	%f441, %f381, %f385, %f361;
	fma.rn.f32 	%f442, %f381, %f386, %f362;
	fma.rn.f32 	%f443, %f382, %f375, %f363;
	fma.rn.f32 	%f444, %f382, %f376, %f364;
	fma.rn.f32 	%f445, %f382, %f377, %f365;
	fma.rn.f32 	%f446, %f382, %f378, %f366;
	fma.rn.f32 	%f447, %f382, %f383, %f367;
	fma.rn.f32 	%f448, %f382, %f384, %f368;
	fma.rn.f32 	%f449, %f382, %f385, %f369;
	fma.rn.f32 	%f450, %f382, %f386, %f370;
	ld.shared.v4.f32 	{%f451, %f452, %f453, %f454}, [%r61+768];
	ld.shared.v4.f32 	{%f455, %f456, %f457, %f458}, [%r63+768];
	ld.shared.v4.f32 	{%f459, %f460, %f461, %f462}, [%r61+784];
	ld.shared.v4.f32 	{%f463, %f464, %f465, %f466}, [%r63+784];
	fma.rn.f32 	%f467, %f451, %f455, %f387;
	fma.rn.f32 	%f468, %f451, %f456, %f388;
	fma.rn.f32 	%f469, %f451, %f457, %f389;
	fma.rn.f32 	%f470, %f451, %f458, %f390;
	fma.rn.f32 	%f471, %f451, %f463, %f391;
	fma.rn.f32 	%f472, %f451, %f464, %f392;
	fma.rn.f32 	%f473, %f451, %f465, %f393;
	fma.rn.f32 	%f474, %f451, %f466, %f394;
	fma.rn.f32 	%f475, %f452, %f455, %f395;
	fma.rn.f32 	%f476, %f452, %f456, %f396;
	fma.rn.f32 	%f477, %f452, %f457, %f397;
	fma.rn.f32 	%f478, %f452, %f458, %f398;
	fma.rn.f32 	%f479, %f452, %f463, %f399;
	fma.rn.f32 	%f480, %f452, %f464, %f400;
	fma.rn.f32 	%f481, %f452, %f465, %f401;
	fma.rn.f32 	%f482, %f452, %f466, %f402;
	fma.rn.f32 	%f483, %f453, %f455, %f403;
	fma.rn.f32 	%f484, %f453, %f456, %f404;
	fma.rn.f32 	%f485, %f453, %f457, %f405;
	fma.rn.f32 	%f486, %f453, %f458, %f406;
	fma.rn.f32 	%f487, %f453, %f463, %f407;
	fma.rn.f32 	%f488, %f453, %f464, %f408;
	fma.rn.f32 	%f489, %f453, %f465, %f409;
	fma.rn.f32 	%f490, %f453, %f466, %f410;
	fma.rn.f32 	%f491, %f454, %f455, %f411;
	fma.rn.f32 	%f492, %f454, %f456, %f412;
	fma.rn.f32 	%f493, %f454, %f457, %f413;
	fma.rn.f32 	%f494, %f454, %f458, %f414;
	fma.rn.f32 	%f495, %f454, %f463, %f415;
	fma.rn.f32 	%f496, %f454, %f464, %f416;
	fma.rn.f32 	%f497, %f454, %f465, %f417;
	fma.rn.f32 	%f498, %f454, %f466, %f418;
	fma.rn.f32 	%f499, %f459, %f455, %f419;
	fma.rn.f32 	%f500, %f459, %f456, %f420;
	fma.rn.f32 	%f501, %f459, %f457, %f421;
	fma.rn.f32 	%f502, %f459, %f458, %f422;
	fma.rn.f32 	%f503, %f459, %f463, %f423;
	fma.rn.f32 	%f504, %f459, %f464, %f424;
	fma.rn.f32 	%f505, %f459, %f465, %f425;
	fma.rn.f32 	%f506, %f459, %f466, %f426;
	fma.rn.f32 	%f507, %f460, %f455, %f427;
	fma.rn.f32 	%f508, %f460, %f456, %f428;
	fma.rn.f32 	%f509, %f460, %f457, %f429;
	fma.rn.f32 	%f510, %f460, %f458, %f430;
	fma.rn.f32 	%f511, %f460, %f463, %f431;
	fma.rn.f32 	%f512, %f460, %f464, %f432;
	fma.rn.f32 	%f513, %f460, %f465, %f433;
	fma.rn.f32 	%f514, %f460, %f466, %f434;
	fma.rn.f32 	%f515, %f461, %f455, %f435;
	fma.rn.f32 	%f516, %f461, %f456, %f436;
	fma.rn.f32 	%f517, %f461, %f457, %f437;
	fma.rn.f32 	%f518, %f461, %f458, %f438;
	fma.rn.f32 	%f519, %f461, %f463, %f439;
	fma.rn.f32 	%f520, %f461, %f464, %f440;
	fma.rn.f32 	%f521, %f461, %f465, %f441;
	fma.rn.f32 	%f522, %f461, %f466, %f442;
	fma.rn.f32 	%f523, %f462, %f455, %f443;
	fma.rn.f32 	%f524, %f462, %f456, %f444;
	fma.rn.f32 	%f525, %f462, %f457, %f445;
	fma.rn.f32 	%f526, %f462, %f458, %f446;
	fma.rn.f32 	%f527, %f462, %f463, %f447;
	fma.rn.f32 	%f528, %f462, %f464, %f448;
	fma.rn.f32 	%f529, %f462, %f465, %f449;
	fma.rn.f32 	%f530, %f462, %f466, %f450;
	ld.shared.v4.f32 	{%f531, %f532, %f533, %f534}, [%r61+1024];
	ld.shared.v4.f32 	{%f535, %f536, %f537, %f538}, [%r63+1024];
	ld.shared.v4.f32 	{%f539, %f540, %f541, %f542}, [%r61+1040];
	ld.shared.v4.f32 	{%f543, %f544, %f545, %f546}, [%r63+1040];
	fma.rn.f32 	%f547, %f531, %f535, %f467;
	fma.rn.f32 	%f548, %f531, %f536, %f468;
	fma.rn.f32 	%f549, %f531, %f537, %f469;
	fma.rn.f32 	%f550, %f531, %f538, %f470;
	fma.rn.f32 	%f551, %f531, %f543, %f471;
	fma.rn.f32 	%f552, %f531, %f544, %f472;
	fma.rn.f32 	%f553, %f531, %f545, %f473;
	fma.rn.f32 	%f554, %f531, %f546, %f474;
	fma.rn.f32 	%f555, %f532, %f535, %f475;
	fma.rn.f32 	%f556, %f532, %f536, %f476;
	fma.rn.f32 	%f557, %f532, %f537, %f477;
	fma.rn.f32 	%f558, %f532, %f538, %f478;
	fma.rn.f32 	%f559, %f532, %f543, %f479;
	fma.rn.f32 	%f560, %f532, %f544, %f480;
	fma.rn.f32 	%f561, %f532, %f545, %f481;
	fma.rn.f32 	%f562, %f532, %f546, %f482;
	fma.rn.f32 	%f563, %f533, %f535, %f483;
	fma.rn.f32 	%f564, %f533, %f536, %f484;
	fma.rn.f32 	%f565, %f533, %f537, %f485;
	fma.rn.f32 	%f566, %f533, %f538, %f486;
	fma.rn.f32 	%f567, %f533, %f543, %f487;
	fma.rn.f32 	%f568, %f533, %f544, %f488;
	fma.rn.f32 	%f569, %f533, %f545, %f489;
	fma.rn.f32 	%f570, %f533, %f546, %f490;
	fma.rn.f32 	%f571, %f534, %f535, %f491;
	fma.rn.f32 	%f572, %f534, %f536, %f492;
	fma.rn.f32 	%f573, %f534, %f537, %f493;
	fma.rn.f32 	%f574, %f534, %f538, %f494;
	fma.rn.f32 	%f575, %f534, %f543, %f495;
	fma.rn.f32 	%f576, %f534, %f544, %f496;
	fma.rn.f32 	%f577, %f534, %f545, %f497;
	fma.rn.f32 	%f578, %f534, %f546, %f498;
	fma.rn.f32 	%f579, %f539, %f535, %f499;
	fma.rn.f32 	%f580, %f539, %f536, %f500;
	fma.rn.f32 	%f581, %f539, %f537, %f501;
	fma.rn.f32 	%f582, %f539, %f538, %f502;
	fma.rn.f32 	%f583, %f539, %f543, %f503;
	fma.rn.f32 	%f584, %f539, %f544, %f504;
	fma.rn.f32 	%f585, %f539, %f545, %f505;
	fma.rn.f32 	%f586, %f539, %f546, %f506;
	fma.rn.f32 	%f587, %f540, %f535, %f507;
	fma.rn.f32 	%f588, %f540, %f536, %f508;
	fma.rn.f32 	%f589, %f540, %f537, %f509;
	fma.rn.f32 	%f590, %f540, %f538, %f510;
	fma.rn.f32 	%f591, %f540, %f543, %f511;
	fma.rn.f32 	%f592, %f540, %f544, %f512;
	fma.rn.f32 	%f593, %f540, %f545, %f513;
	fma.rn.f32 	%f594, %f540, %f546, %f514;
	fma.rn.f32 	%f595, %f541, %f535, %f515;
	fma.rn.f32 	%f596, %f541, %f536, %f516;
	fma.rn.f32 	%f597, %f541, %f537, %f517;
	fma.rn.f32 	%f598, %f541, %f538, %f518;
	fma.rn.f32 	%f599, %f541, %f543, %f519;
	fma.rn.f32 	%f600, %f541, %f544, %f520;
	fma.rn.f32 	%f601, %f541, %f545, %f521;
	fma.rn.f32 	%f602, %f541, %f546, %f522;
	fma.rn.f32 	%f603, %f542, %f535, %f523;
	fma.rn.f32 	%f604, %f542, %f536, %f524;
	fma.rn.f32 	%f605, %f542, %f537, %f525;
	fma.rn.f32 	%f606, %f542, %f538, %f526;
	fma.rn.f32 	%f607, %f542, %f543, %f527;
	fma.rn.f32 	%f608, %f542, %f544, %f528;
	fma.rn.f32 	%f609, %f542, %f545, %f529;
	fma.rn.f32 	%f610, %f542, %f546, %f530;
	ld.shared.v4.f32 	{%f611, %f612, %f613, %f614}, [%r61+1280];
	ld.shared.v4.f32 	{%f615, %f616, %f617, %f618}, [%r63+1280];
	ld.shared.v4.f32 	{%f619, %f620, %f621, %f622}, [%r61+1296];
	ld.shared.v4.f32 	{%f623, %f624, %f625, %f626}, [%r63+1296];
	fma.rn.f32 	%f627, %f611, %f615, %f547;
	fma.rn.f32 	%f628, %f611, %f616, %f548;
	fma.rn.f32 	%f629, %f611, %f617, %f549;
	fma.rn.f32 	%f630, %f611, %f618, %f550;
	fma.rn.f32 	%f631, %f611, %f623, %f551;
	fma.rn.f32 	%f632, %f611, %f624, %f552;
	fma.rn.f32 	%f633, %f611, %f625, %f553;
	fma.rn.f32 	%f634, %f611, %f626, %f554;
	fma.rn.f32 	%f635, %f612, %f615, %f555;
	fma.rn.f32 	%f636, %f612, %f616, %f556;
	fma.rn.f32 	%f637, %f612, %f617, %f557;
	fma.rn.f32 	%f638, %f612, %f618, %f558;
	fma.rn.f32 	%f639, %f612, %f623, %f559;
	fma.rn.f32 	%f640, %f612, %f624, %f560;
	fma.rn.f32 	%f641, %f612, %f625, %f561;
	fma.rn.f32 	%f642, %f612, %f626, %f562;
	fma.rn.f32 	%f643, %f613, %f615, %f563;
	fma.rn.f32 	%f644, %f613, %f616, %f564;
	fma.rn.f32 	%f645, %f613, %f617, %f565;
	fma.rn.f32 	%f646, %f613, %f618, %f566;
	fma.rn.f32 	%f647, %f613, %f623, %f567;
	fma.rn.f32 	%f648, %f613, %f624, %f568;
	fma.rn.f32 	%f649, %f613, %f625, %f569;
	fma.rn.f32 	%f650, %f613, %f626, %f570;
	fma.rn.f32 	%f651, %f614, %f615, %f571;
	fma.rn.f32 	%f652, %f614, %f616, %f572;
	fma.rn.f32 	%f653, %f614, %f617, %f573;
	fma.rn.f32 	%f654, %f614, %f618, %f574;
	fma.rn.f32 	%f655, %f614, %f623, %f575;
	fma.rn.f32 	%f656, %f614, %f624, %f576;
	fma.rn.f32 	%f657, %f614, %f625, %f577;
	fma.rn.f32 	%f658, %f614, %f626, %f578;
	fma.rn.f32 	%f659, %f619, %f615, %f579;
	fma.rn.f32 	%f660, %f619, %f616, %f580;
	fma.rn.f32 	%f661, %f619, %f617, %f581;
	fma.rn.f32 	%f662, %f619, %f618, %f582;
	fma.rn.f32 	%f663, %f619, %f623, %f583;
	fma.rn.f32 	%f664, %f619, %f624, %f584;
	fma.rn.f32 	%f665, %f619, %f625, %f585;
	fma.rn.f32 	%f666, %f619, %f626, %f586;
	fma.rn.f32 	%f667, %f620, %f615, %f587;
	fma.rn.f32 	%f668, %f620, %f616, %f588;
	fma.rn.f32 	%f669, %f620, %f617, %f589;
	fma.rn.f32 	%f670, %f620, %f618, %f590;
	fma.rn.f32 	%f671, %f620, %f623, %f591;
	fma.rn.f32 	%f672, %f620, %f624, %f592;
	fma.rn.f32 	%f673, %f620, %f625, %f593;
	fma.rn.f32 	%f674, %f620, %f626, %f594;
	fma.rn.f32 	%f675, %f621, %f615, %f595;
	fma.rn.f32 	%f676, %f621, %f616, %f596;
	fma.rn.f32 	%f677, %f621, %f617, %f597;
	fma.rn.f32 	%f678, %f621, %f618, %f598;
	fma.rn.f32 	%f679, %f621, %f623, %f599;
	fma.rn.f32 	%f680, %f621, %f624, %f600;
	fma.rn.f32 	%f681, %f621, %f625, %f601;
	fma.rn.f32 	%f682, %f621, %f626, %f602;
	fma.rn.f32 	%f683, %f622, %f615, %f603;
	fma.rn.f32 	%f684, %f622, %f616, %f604;
	fma.rn.f32 	%f685, %f622, %f617, %f605;
	fma.rn.f32 	%f686, %f622, %f618, %f606;
	fma.rn.f32 	%f687, %f622, %f623, %f607;
	fma.rn.f32 	%f688, %f622, %f624, %f608;
	fma.rn.f32 	%f689, %f622, %f625, %f609;
	fma.rn.f32 	%f690, %f622, %f626, %f610;
	ld.shared.v4.f32 	{%f691, %f692, %f693, %f694}, [%r61+1536];
	ld.shared.v4.f32 	{%f695, %f696, %f697, %f698}, [%r63+1536];
	ld.shared.v4.f32 	{%f699, %f700, %f701, %f702}, [%r61+1552];
	ld.shared.v4.f32 	{%f703, %f704, %f705, %f706}, [%r63+1552];
	fma.rn.f32 	%f707, %f691, %f695, %f627;
	fma.rn.f32 	%f708, %f691, %f696, %f628;
	fma.rn.f32 	%f709, %f691, %f697, %f629;
	fma.rn.f32 	%f710, %f691, %f698, %f630;
	fma.rn.f32 	%f711, %f691, %f703, %f631;
	fma.rn.f32 	%f712, %f691, %f704, %f632;
	fma.rn.f32 	%f713, %f691, %f705, %f633;
	fma.rn.f32 	%f714, %f691, %f706, %f634;
	fma.rn.f32 	%f715, %f692, %f695, %f635;
	fma.rn.f32 	%f716, %f692, %f696, %f636;
	fma.rn.f32 	%f717, %f692, %f697, %f637;
	fma.rn.f32 	%f718, %f692, %f698, %f638;
	fma.rn.f32 	%f719, %f692, %f703, %f639;
	fma.rn.f32 	%f720, %f692, %f704, %f640;
	fma.rn.f32 	%f721, %f692, %f705, %f641;
	fma.rn.f32 	%f722, %f692, %f706, %f642;
	fma.rn.f32 	%f723, %f693, %f695, %f643;
	fma.rn.f32 	%f724, %f693, %f696, %f644;
	fma.rn.f32 	%f725, %f693, %f697, %f645;
	fma.rn.f32 	%f726, %f693, %f698, %f646;
	fma.rn.f32 	%f727, %f693, %f703, %f647;
	fma.rn.f32 	%f728, %f693, %f704, %f648;
	fma.rn.f32 	%f729, %f693, %f705, %f649;
	fma.rn.f32 	%f730, %f693, %f706, %f650;
	fma.rn.f32 	%f731, %f694, %f695, %f651;
	fma.rn.f32 	%f732, %f694, %f696, %f652;
	fma.rn.f32 	%f733, %f694, %f697, %f653;
	fma.rn.f32 	%f734, %f694, %f698, %f654;
	fma.rn.f32 	%f735, %f694, %f703, %f655;
	fma.rn.f32 	%f736, %f694, %f704, %f656;
	fma.rn.f32 	%f737, %f694, %f705, %f657;
	fma.rn.f32 	%f738, %f694, %f706, %f658;
	fma.rn.f32 	%f739, %f699, %f695, %f659;
	fma.rn.f32 	%f740, %f699, %f696, %f660;
	fma.rn.f32 	%f741, %f699, %f697, %f661;
	fma.rn.f32 	%f742, %f699, %f698, %f662;
	fma.rn.f32 	%f743, %f699, %f703, %f663;
	fma.rn.f32 	%f744, %f699, %f704, %f664;
	fma.rn.f32 	%f745, %f699, %f705, %f665;
	fma.rn.f32 	%f746, %f699, %f706, %f666;
	fma.rn.f32 	%f747, %f700, %f695, %f667;
	fma.rn.f32 	%f748, %f700, %f696, %f668;
	fma.rn.f32 	%f749, %f700, %f697, %f669;
	fma.rn.f32 	%f750, %f700, %f698, %f670;
	fma.rn.f32 	%f751, %f700, %f703, %f671;
	fma.rn.f32 	%f752, %f700, %f704, %f672;
	fma.rn.f32 	%f753, %f700, %f705, %f673;
	fma.rn.f32 	%f754, %f700, %f706, %f674;
	fma.rn.f32 	%f755, %f701, %f695, %f675;
	fma.rn.f32 	%f756, %f701, %f696, %f676;
	fma.rn.f32 	%f757, %f701, %f697, %f677;
	fma.rn.f32 	%f758, %f701, %f698, %f678;
	fma.rn.f32 	%f759, %f701, %f703, %f679;
	fma.rn.f32 	%f760, %f701, %f704, %f680;
	fma.rn.f32 	%f761, %f701, %f705, %f681;
	fma.rn.f32 	%f762, %f701, %f706, %f682;
	fma.rn.f32 	%f763, %f702, %f695, %f683;
	fma.rn.f32 	%f764, %f702, %f696, %f684;
	fma.rn.f32 	%f765, %f702, %f697, %f685;
	fma.rn.f32 	%f766, %f702, %f698, %f686;
	fma.rn.f32 	%f767, %f702, %f703, %f687;
	fma.rn.f32 	%f768, %f702, %f704, %f688;
	fma.rn.f32 	%f769, %f702, %f705, %f689;
	fma.rn.f32 	%f770, %f702, %f706, %f690;
	ld.shared.v4.f32 	{%f771, %f772, %f773, %f774}, [%r61+1792];
	ld.shared.v4.f32 	{%f775, %f776, %f777, %f778}, [%r63+1792];
	ld.shared.v4.f32 	{%f779, %f780, %f781, %f782}, [%r61+1808];
	ld.shared.v4.f32 	{%f783, %f784, %f785, %f786}, [%r63+1808];
	fma.rn.f32 	%f914, %f771, %f775, %f707;
	fma.rn.f32 	%f913, %f771, %f776, %f708;
	fma.rn.f32 	%f912, %f771, %f777, %f709;
	fma.rn.f32 	%f911, %f771, %f778, %f710;
	fma.rn.f32 	%f910, %f771, %f783, %f711;
	fma.rn.f32 	%f909, %f771, %f784, %f712;
	fma.rn.f32 	%f908, %f771, %f785, %f713;
	fma.rn.f32 	%f907, %f771, %f786, %f714;
	fma.rn.f32 	%f906, %f772, %f775, %f715;
	fma.rn.f32 	%f905, %f772, %f776, %f716;
	fma.rn.f32 	%f904, %f772, %f777, %f717;
	fma.rn.f32 	%f903, %f772, %f778, %f718;
	fma.rn.f32 	%f902, %f772, %f783, %f719;
	fma.rn.f32 	%f901, %f772, %f784, %f720;
	fma.rn.f32 	%f900, %f772, %f785, %f721;
	fma.rn.f32 	%f899, %f772, %f786, %f722;
	fma.rn.f32 	%f898, %f773, %f775, %f723;
	fma.rn.f32 	%f897, %f773, %f776, %f724;
	fma.rn.f32 	%f896, %f773, %f777, %f725;
	fma.rn.f32 	%f895, %f773, %f778, %f726;
	fma.rn.f32 	%f894, %f773, %f783, %f727;
	fma.rn.f32 	%f893, %f773, %f784, %f728;
	fma.rn.f32 	%f892, %f773, %f785, %f729;
	fma.rn.f32 	%f891, %f773, %f786, %f730;
	fma.rn.f32 	%f890, %f774, %f775, %f731;
	fma.rn.f32 	%f889, %f774, %f776, %f732;
	fma.rn.f32 	%f888, %f774, %f777, %f733;
	fma.rn.f32 	%f887, %f774, %f778, %f734;
	fma.rn.f32 	%f886, %f774, %f783, %f735;
	fma.rn.f32 	%f885, %f774, %f784, %f736;
	fma.rn.f32 	%f884, %f774, %f785, %f737;
	fma.rn.f32 	%f883, %f774, %f786, %f738;
	fma.rn.f32 	%f882, %f779, %f775, %f739;
	fma.rn.f32 	%f881, %f779, %f776, %f740;
	fma.rn.f32 	%f880, %f779, %f777, %f741;
	fma.rn.f32 	%f879, %f779, %f778, %f742;
	fma.rn.f32 	%f878, %f779, %f783, %f743;
	fma.rn.f32 	%f877, %f779, %f784, %f744;
	fma.rn.f32 	%f876, %f779, %f785, %f745;
	fma.rn.f32 	%f875, %f779, %f786, %f746;
	fma.rn.f32 	%f874, %f780, %f775, %f747;
	fma.rn.f32 	%f873, %f780, %f776, %f748;
	fma.rn.f32 	%f872, %f780, %f777, %f749;
	fma.rn.f32 	%f871, %f780, %f778, %f750;
	fma.rn.f32 	%f870, %f780, %f783, %f751;
	fma.rn.f32 	%f869, %f780, %f784, %f752;
	fma.rn.f32 	%f868, %f780, %f785, %f753;
	fma.rn.f32 	%f867, %f780, %f786, %f754;
	fma.rn.f32 	%f866, %f781, %f775, %f755;
	fma.rn.f32 	%f865, %f781, %f776, %f756;
	fma.rn.f32 	%f864, %f781, %f777, %f757;
	fma.rn.f32 	%f863, %f781, %f778, %f758;
	fma.rn.f32 	%f862, %f781, %f783, %f759;
	fma.rn.f32 	%f861, %f781, %f784, %f760;
	fma.rn.f32 	%f860, %f781, %f785, %f761;
	fma.rn.f32 	%f859, %f781, %f786, %f762;
	fma.rn.f32 	%f858, %f782, %f775, %f763;
	fma.rn.f32 	%f857, %f782, %f776, %f764;
	fma.rn.f32 	%f856, %f782, %f777, %f765;
	fma.rn.f32 	%f855, %f782, %f778, %f766;
	fma.rn.f32 	%f854, %f782, %f783, %f767;
	fma.rn.f32 	%f853, %f782, %f784, %f768;
	fma.rn.f32 	%f852, %f782, %f785, %f769;
	fma.rn.f32 	%f851, %f782, %f786, %f770;
	add.s32 	%r207, %r207, 1;
	add.s64 	%rd38, %rd38, 32;
	setp.eq.s32 	%p2, %r207, 1;
	@%p2 bra 	$L__BB0_3;
	bra.uni 	$L__BB0_2;
$L__BB0_3:
	ld.param.u64 	%rd35, [_Z6kerneliiiPfS_S__param_5];
	ld.param.u32 	%r143, [_Z6kerneliiiPfS_S__param_1];
	ld.param.u32 	%r79, [_Z6kerneliiiPfS_S__param_0];
	mov.u32 	%r64, %tid.x;
	shl.b32 	%r65, %r64, 1;
	and.b32  	%r66, %r65, 56;
	mov.u32 	%r67, %ctaid.y;
	shl.b32 	%r68, %r67, 6;
	or.b32  	%r5, %r66, %r68;
	shl.b32 	%r69, %r64, 3;
	and.b32  	%r70, %r69, 24;
	and.b32  	%r71, %r64, 992;
	or.b32  	%r72, %r70, %r71;
	mov.u32 	%r73, %ctaid.x;
	shl.b32 	%r74, %r73, 6;
	add.s32 	%r75, %r72, %r74;
	setp.lt.s32 	%p3, %r5, %r143;
	mad.lo.s32 	%r7, %r5, %r79, %r75;
	setp.lt.s32 	%p4, %r75, %r79;
	and.pred  	%p5, %p3, %p4;
	cvta.to.global.u64 	%rd25, %rd35;
	mul.wide.s32 	%rd26, %r7, 4;
	add.s64 	%rd3, %rd25, %rd26;
	@%p5 bra 	$L__BB0_4;
	bra.uni 	$L__BB0_5;
$L__BB0_4:
	st.global.f32 	[%rd3], %f914;
$L__BB0_5:
	ld.param.u32 	%r144, [_Z6kerneliiiPfS_S__param_1];
	ld.param.u32 	%r80, [_Z6kerneliiiPfS_S__param_0];
	setp.ge.s32 	%p6, %r5, %r144;
	add.s32 	%r12, %r75, 1;
	setp.ge.s32 	%p7, %r12, %r80;
	or.pred  	%p8, %p6, %p7;
	@%p8 bra 	$L__BB0_7;
	st.global.f32 	[%rd3+4], %f906;
$L__BB0_7:
	ld.param.u32 	%r145, [_Z6kerneliiiPfS_S__param_1];
	ld.param.u32 	%r81, [_Z6kerneliiiPfS_S__param_0];
	setp.ge.s32 	%p9, %r5, %r145;
	add.s32 	%r13, %r75, 2;
	setp.ge.s32 	%p10, %r13, %r81;
	or.pred  	%p11, %p9, %p10;
	@%p11 bra 	$L__BB0_9;
	st.global.f32 	[%rd3+8], %f898;
$L__BB0_9:
	ld.param.u32 	%r146, [_Z6kerneliiiPfS_S__param_1];
	ld.param.u32 	%r82, [_Z6kerneliiiPfS_S__param_0];
	setp.ge.s32 	%p12, %r5, %r146;
	add.s32 	%r14, %r75, 3;
	setp.ge.s32 	%p13, %r14, %r82;
	or.pred  	%p14, %p12, %p13;
	@%p14 bra 	$L__BB0_11;
	st.global.f32 	[%rd3+12], %f890;
$L__BB0_11:
	ld.param.u32 	%r147, [_Z6kerneliiiPfS_S__param_1];
	ld.param.u32 	%r83, [_Z6kerneliiiPfS_S__param_0];
	setp.ge.s32 	%p15, %r5, %r147;
	add.s32 	%r15, %r75, 4;
	setp.ge.s32 	%p16, %r15, %r83;
	or.pred  	%p17, %p15, %p16;
	@%p17 bra 	$L__BB0_13;
	st.global.f32 	[%rd3+16], %f882;
$L__BB0_13:
	ld.param.u32 	%r148, [_Z6kerneliiiPfS_S__param_1];
	ld.param.u32 	%r84, [_Z6kerneliiiPfS_S__param_0];
	setp.ge.s32 	%p18, %r5, %r148;
	add.s32 	%r16, %r75, 5;
	setp.ge.s32 	%p19, %r16, %r84;
	or.pred  	%p20, %p18, %p19;
	@%p20 bra 	$L__BB0_15;
	st.global.f32 	[%rd3+20], %f874;
$L__BB0_15:
	ld.param.u32 	%r149, [_Z6kerneliiiPfS_S__param_1];
	ld.param.u32 	%r85, [_Z6kerneliiiPfS_S__param_0];
	setp.ge.s32 	%p21, %r5, %r149;
	add.s32 	%r17, %r75, 6;
	setp.ge.s32 	%p22, %r17, %r85;
	or.pred  	%p23, %p21, %p22;
	@%p23 bra 	$L__BB0_17;
	st.global.f32 	[%rd3+24], %f866;
$L__BB0_17:
	ld.param.u32 	%r150, [_Z6kerneliiiPfS_S__param_1];
	ld.param.u32 	%r86, [_Z6kerneliiiPfS_S__param_0];
	setp.ge.s32 	%p24, %r5, %r150;
	add.s32 	%r18, %r75, 7;
	setp.ge.s32 	%p25, %r18, %r86;
	or.pred  	%p26, %p24, %p25;
	@%p26 bra 	$L__BB0_19;
	st.global.f32 	[%rd3+28], %f858;
$L__BB0_19:
	ld.param.u64 	%rd36, [_Z6kerneliiiPfS_S__param_5];
	ld.param.u32 	%r151, [_Z6kerneliiiPfS_S__param_1];
	ld.param.u32 	%r87, [_Z6kerneliiiPfS_S__param_0];
	setp.ge.s32 	%p27, %r75, %r87;
	add.s32 	%r19, %r5, 1;
	setp.ge.s32 	%p28, %r19, %r151;
	add.s32 	%r20, %r7, %r87;
	cvta.to.global.u64 	%rd27, %rd36;
	mul.wide.s32 	%rd28, %r20, 4;
	add.s64 	%rd6, %rd27, %rd28;
	or.pred  	%p29, %p28, %p27;
	@%p29 bra 	$L__BB0_21;
	st.global.f32 	[%rd6], %f913;
$L__BB0_21:
	ld.param.u32 	%r152, [_Z6kerneliiiPfS_S__param_1];
	ld.param.u32 	%r88, [_Z6kerneliiiPfS_S__param_0];
	setp.ge.s32 	%p30, %r19, %r152;
	setp.ge.s32 	%p31, %r12, %r88;
	or.pred  	%p32, %p30, %p31;
	@%p32 bra 	$L__BB0_23;
	st.global.f32 	[%rd6+4], %f905;
$L__BB0_23:
	ld.param.u32 	%r153, [_Z6kerneliiiPfS_S__param_1];
	ld.param.u32 	%r89, [_Z6kerneliiiPfS_S__param_0];
	setp.ge.s32 	%p33, %r19, %r153;
	setp.ge.s32 	%p34, %r13, %r89;
	or.pred  	%p35, %p33, %p34;
	@%p35 bra 	$L__BB0_25;
	st.global.f32 	[%rd6+8], %f897;
$L__BB0_25:
	ld.param.u32 	%r154, [_Z6kerneliiiPfS_S__param_1];
	ld.param.u32 	%r90, [_Z6kerneliiiPfS_S__param_0];
	setp.ge.s32 	%p36, %r19, %r154;
	setp.ge.s32 	%p37, %r14, %r90;
	or.pred  	%p38, %p36, %p37;
	@%p38 bra 	$L__BB0_27;
	st.global.f32 	[%rd6+12], %f889;
$L__BB0_27:
	ld.param.u32 	%r155, [_Z6kerneliiiPfS_S__param_1];
	ld.param.u32 	%r91, [_Z6kerneliiiPfS_S__param_0];
	setp.ge.s32 	%p39, %r19, %r155;
	setp.ge.s32 	%p40, %r15, %r91;
	or.pred  	%p41, %p39, %p40;
	@%p41 bra 	$L__BB0_29;
	st.global.f32 	[%rd6+16], %f881;
$L__BB0_29:
	ld.param.u32 	%r156, [_Z6kerneliiiPfS_S__param_1];
	ld.param.u32 	%r92, [_Z6kerneliiiPfS_S__param_0];
	setp.ge.s32 	%p42, %r19, %r156;
	setp.ge.s32 	%p43, %r16, %r92;
	or.pred  	%p44, %p42, %p43;
	@%p44 bra 	$L__BB0_31;
	st.global.f32 	[%rd6+20], %f873;
$L__BB0_31:
	ld.param.u32 	%r157, [_Z6kerneliiiPfS_S__param_1];
	ld.param.u32 	%r93, [_Z6kerneliiiPfS_S__param_0];
	setp.ge.s32 	%p45, %r19, %r157;
	setp.ge.s32 	%p46, %r17, %r93;
	or.pred  	%p47, %p45, %p46;
	@%p47 bra 	$L__BB0_33;
	st.global.f32 	[%rd6+24], %f865;
$L__BB0_33:
	ld.param.u32 	%r158, [_Z6kerneliiiPfS_S__param_1];
	ld.param.u32 	%r94, [_Z6kerneliiiPfS_S__param_0];
	setp.ge.s32 	%p48, %r19, %r158;
	setp.ge.s32 	%p49, %r18, %r94;
	or.pred  	%p50, %p48, %p49;
	@%p50 bra 	$L__BB0_35;
	st.global.f32 	[%rd6+28], %f857;
$L__BB0_35:
	ld.param.u64 	%rd37, [_Z6kerneliiiPfS_S__param_5];
	ld.param.u32 	%r159, [_Z6kerneliiiPfS_S__param_1];
	ld.param.u32 	%r95, [_Z6kerneliiiPfS_S__param_0];
	setp.ge.s32 	%p51, %r75, %r95;
	add.s32 	%r21, %r5, 2;
	setp.ge.s32 	%p52, %r21, %r159;
	add.s32 	%r22, %r20, %r95;
	cvta.to.global.u64 	%rd7, %rd37;
	mul.wide.s32 	%rd29, %r22, 4;
	add.s64 	%rd8, %rd7, %rd29;
	or.pred  	%p53, %p52, %p51;
	@%p53 bra 	$L__BB0_37;
	st.global.f32 	[%rd8], %f912;
$L__BB0_37:
	ld.param.u32 	%r160, [_Z6kerneliiiPfS_S__param_1];
	ld.param.u32 	%r96, [_Z6kerneliiiPfS_S__param_0];
	setp.ge.s32 	%p54, %r21, %r160;
	setp.ge.s32 	%p55, %r12, %r96;
	or.pred  	%p56, %p54, %p55;
	@%p56 bra 	$L__BB0_39;
	st.global.f32 	[%rd8+4], %f904;
$L__BB0_39:
	ld.param.u32 	%r161, [_Z6kerneliiiPfS_S__param_1];
	ld.param.u32 	%r97, [_Z6kerneliiiPfS_S__param_0];
	setp.ge.s32 	%p57, %r21, %r161;
	setp.ge.s32 	%p58, %r13, %r97;
	or.pred  	%p59, %p57, %p58;
	@%p59 bra 	$L__BB0_41;
	st.global.f32 	[%rd8+8], %f896;
$L__BB0_41:
	ld.param.u32 	%r162, [_Z6kerneliiiPfS_S__param_1];
	ld.param.u32 	%r98, [_Z6kerneliiiPfS_S__param_0];
	setp.ge.s32 	%p60, %r21, %r162;
	setp.ge.s32 	%p61, %r14, %r98;
	or.pred  	%p62, %p60, %p61;
	@%p62 bra 	$L__BB0_43;
	st.global.f32 	[%rd8+12], %f888;
$L__BB0_43:
	ld.param.u32 	%r163, [_Z6kerneliiiPfS_S__param_1];
	ld.param.u32 	%r99, [_Z6kerneliiiPfS_S__param_0];
	setp.ge.s32 	%p63, %r21, %r163;
	setp.ge.s32 	%p64, %r15, %r99;
	or.pred  	%p65, %p63, %p64;
	@%p65 bra 	$L__BB0_45;
	st.global.f32 	[%rd8+16], %f880;
$L__BB0_45:
	ld.param.u32 	%r164, [_Z6kerneliiiPfS_S__param_1];
	ld.param.u32 	%r100, [_Z6kerneliiiPfS_S__param_0];
	setp.ge.s32 	%p66, %r21, %r164;
	setp.ge.s32 	%p67, %r16, %r100;
	or.pred  	%p68, %p66, %p67;
	@%p68 bra 	$L__BB0_47;
	st.global.f32 	[%rd8+20], %f872;
$L__BB0_47:
	ld.param.u32 	%r165, [_Z6kerneliiiPfS_S__param_1];
	ld.param.u32 	%r101, [_Z6kerneliiiPfS_S__param_0];
	setp.ge.s32 	%p69, %r21, %r165;
	setp.ge.s32 	%p70, %r17, %r101;
	or.pred  	%p71, %p69, %p70;
	@%p71 bra 	$L__BB0_49;
	st.global.f32 	[%rd8+24], %f864;
$L__BB0_49:
	ld.param.u32 	%r166, [_Z6kerneliiiPfS_S__param_1];
	ld.param.u32 	%r102, [_Z6kerneliiiPfS_S__param_0];
	setp.ge.s32 	%p72, %r21, %r166;
	setp.ge.s32 	%p73, %r18, %r102;
	or.pred  	%p74, %p72, %p73;
	@%p74 bra 	$L__BB0_51;
	st.global.f32 	[%rd8+28], %f856;
$L__BB0_51:
	ld.param.u32 	%r167, [_Z6kerneliiiPfS_S__param_1];
	ld.param.u32 	%r103, [_Z6kerneliiiPfS_S__param_0];
	setp.ge.s32 	%p75, %r75, %r103;
	add.s32 	%r23, %r5, 3;
	setp.ge.s32 	%p76, %r23, %r167;
	add.s32 	%r24, %r22, %r103;
	mul.wide.s32 	%rd30, %r24, 4;
	add.s64 	%rd9, %rd7, %rd30;
	or.pred  	%p77, %p76, %p75;
	@%p77 bra 	$L__BB0_53;
	st.global.f32 	[%rd9], %f911;
$L__BB0_53:
	ld.param.u32 	%r168, [_Z6kerneliiiPfS_S__param_1];
	ld.param.u32 	%r104, [_Z6kerneliiiPfS_S__param_0];
	setp.ge.s32 	%p78, %r23, %r168;
	setp.ge.s32 	%p79, %r12, %r104;
	or.pred  	%p80, %p78, %p79;
	@%p80 bra 	$L__BB0_55;
	st.global.f32 	[%rd9+4], %f903;
$L__BB0_55:
	ld.param.u32 	%r169, [_Z6kerneliiiPfS_S__param_1];
	ld.param.u32 	%r105, [_Z6kerneliiiPfS_S__param_0];
	setp.ge.s32 	%p81, %r23, %r169;
	setp.ge.s32 	%p82, %r13, %r105;
	or.pred  	%p83, %p81, %p82;
	@%p83 bra 	$L__BB0_57;
	st.global.f32 	[%rd9+8], %f895;
$L__BB0_57:
	ld.param.u32 	%r170, [_Z6kerneliiiPfS_S__param_1];
	ld.param.u32 	%r106, [_Z6kerneliiiPfS_S__param_0];
	setp.ge.s32 	%p84, %r23, %r170;
	setp.ge.s32 	%p85, %r14, %r106;
	or.pred  	%p86, %p84, %p85;
	@%p86 bra 	$L__BB0_59;
	st.global.f32 	[%rd9+12], %f887;
$L__BB0_59:
	ld.param.u32 	%r171, [_Z6kerneliiiPfS_S__param_1];
	ld.param.u32 	%r107, [_Z6kerneliiiPfS_S__param_0];
	setp.ge.s32 	%p87, %r23, %r171;
	setp.ge.s32 	%p88, %r15, %r107;
	or.pred  	%p89, %p87, %p88;
	@%p89 bra 	$L__BB0_61;
	st.global.f32 	[%rd9+16], %f879;
$L__BB0_61:
	ld.param.u32 	%r172, [_Z6kerneliiiPfS_S__param_1];
	ld.param.u32 	%r108, [_Z6kerneliiiPfS_S__param_0];
	setp.ge.s32 	%p90, %r23, %r172;
	setp.ge.s32 	%p91, %r16, %r108;
	or.pred  	%p92, %p90, %p91;
	@%p92 bra 	$L__BB0_63;
	st.global.f32 	[%rd9+20], %f871;
$L__BB0_63:
	ld.param.u32 	%r173, [_Z6kerneliiiPfS_S__param_1];
	ld.param.u32 	%r109, [_Z6kerneliiiPfS_S__param_0];
	setp.ge.s32 	%p93, %r23, %r173;
	setp.ge.s32 	%p94, %r17, %r109;
	or.pred  	%p95, %p93, %p94;
	@%p95 bra 	$L__BB0_65;
	st.global.f32 	[%rd9+24], %f863;
$L__BB0_65:
	ld.param.u32 	%r174, [_Z6kerneliiiPfS_S__param_1];
	ld.param.u32 	%r110, [_Z6kerneliiiPfS_S__param_0];
	setp.ge.s32 	%p96, %r23, %r174;
	setp.ge.s32 	%p97, %r18, %r110;
	or.pred  	%p98, %p96, %p97;
	@%p98 bra 	$L__BB0_67;
	st.global.f32 	[%rd9+28], %f855;
$L__BB0_67:
	ld.param.u32 	%r175, [_Z6kerneliiiPfS_S__param_1];
	ld.param.u32 	%r111, [_Z6kerneliiiPfS_S__param_0];
	setp.ge.s32 	%p99, %r75, %r111;
	add.s32 	%r25, %r5, 4;
	setp.ge.s32 	%p100, %r25, %r175;
	add.s32 	%r26, %r24, %r111;
	mul.wide.s32 	%rd31, %r26, 4;
	add.s64 	%rd10, %rd7, %rd31;
	or.pred  	%p101, %p100, %p99;
	@%p101 bra 	$L__BB0_69;
	st.global.f32 	[%rd10], %f910;
$L__BB0_69:
	ld.param.u32 	%r176, [_Z6kerneliiiPfS_S__param_1];
	ld.param.u32 	%r112, [_Z6kerneliiiPfS_S__param_0];
	setp.ge.s32 	%p102, %r25, %r176;
	setp.ge.s32 	%p103, %r12, %r112;
	or.pred  	%p104, %p102, %p103;
	@%p104 bra 	$L__BB0_71;
	st.global.f32 	[%rd10+4], %f902;
$L__BB0_71:
	ld.param.u32 	%r177, [_Z6kerneliiiPfS_S__param_1];
	ld.param.u32 	%r113, [_Z6kerneliiiPfS_S__param_0];
	setp.ge.s32 	%p105, %r25, %r177;
	setp.ge.s32 	%p106, %r13, %r113;
	or.pred  	%p107, %p105, %p106;
	@%p107 bra 	$L__BB0_73;
	st.global.f32 	[%rd10+8], %f894;
$L__BB0_73:
	ld.param.u32 	%r178, [_Z6kerneliiiPfS_S__param_1];
	ld.param.u32 	%r114, [_Z6kerneliiiPfS_S__param_0];
	setp.ge.s32 	%p108, %r25, %r178;
	setp.ge.s32 	%p109, %r14, %r114;
	or.pred  	%p110, %p108, %p109;
	@%p110 bra 	$L__BB0_75;
	st.global.f32 	[%rd10+12], %f886;
$L__BB0_75:
	ld.param.u32 	%r179, [_Z6kerneliiiPfS_S__param_1];
	ld.param.u32 	%r115, [_Z6kerneliiiPfS_S__param_0];
	setp.ge.s32 	%p111, %r25, %r179;
	setp.ge.s32 	%p112, %r15, %r115;
	or.pred  	%p113, %p111, %p112;
	@%p113 bra 	$L__BB0_77;
	st.global.f32 	[%rd10+16], %f878;
$L__BB0_77:
	ld.param.u32 	%r180, [_Z6kerneliiiPfS_S__param_1];
	ld.param.u32 	%r116, [_Z6kerneliiiPfS_S__param_0];
	setp.ge.s32 	%p114, %r25, %r180;
	setp.ge.s32 	%p115, %r16, %r116;
	or.pred  	%p116, %p114, %p115;
	@%p116 bra 	$L__BB0_79;
	st.global.f32 	[%rd10+20], %f870;
$L__BB0_79:
	ld.param.u32 	%r181, [_Z6kerneliiiPfS_S__param_1];
	ld.param.u32 	%r117, [_Z6kerneliiiPfS_S__param_0];
	setp.ge.s32 	%p117, %r25, %r181;
	setp.ge.s32 	%p118, %r17, %r117;
	or.pred  	%p119, %p117, %p118;
	@%p119 bra 	$L__BB0_81;
	st.global.f32 	[%rd10+24], %f862;
$L__BB0_81:
	ld.param.u32 	%r182, [_Z6kerneliiiPfS_S__param_1];
	ld.param.u32 	%r118, [_Z6kerneliiiPfS_S__param_0];
	setp.ge.s32 	%p120, %r25, %r182;
	setp.ge.s32 	%p121, %r18, %r118;
	or.pred  	%p122, %p120, %p121;
	@%p122 bra 	$L__BB0_83;
	st.global.f32 	[%rd10+28], %f854;
$L__BB0_83:
	ld.param.u32 	%r183, [_Z6kerneliiiPfS_S__param_1];
	ld.param.u32 	%r119, [_Z6kerneliiiPfS_S__param_0];
	setp.ge.s32 	%p123, %r75, %r119;
	add.s32 	%r27, %r5, 5;
	setp.ge.s32 	%p124, %r27, %r183;
	add.s32 	%r28, %r26, %r119;
	mul.wide.s32 	%rd32, %r28, 4;
	add.s64 	%rd11, %rd7, %rd32;
	or.pred  	%p125, %p124, %p123;
	@%p125 bra 	$L__BB0_85;
	st.global.f32 	[%rd11], %f909;
$L__BB0_85:
	ld.param.u32 	%r184, [_Z6kerneliiiPfS_S__param_1];
	ld.param.u32 	%r120, [_Z6kerneliiiPfS_S__param_0];
	setp.ge.s32 	%p126, %r27, %r184;
	setp.ge.s32 	%p127, %r12, %r120;
	or.pred  	%p128, %p126, %p127;
	@%p128 bra 	$L__BB0_87;
	st.global.f32 	[%rd11+4], %f901;
$L__BB0_87:
	ld.param.u32 	%r185, [_Z6kerneliiiPfS_S__param_1];
	ld.param.u32 	%r121, [_Z6kerneliiiPfS_S__param_0];
	setp.ge.s32 	%p129, %r27, %r185;
	setp.ge.s32 	%p130, %r13, %r121;
	or.pred  	%p131, %p129, %p130;
	@%p131 bra 	$L__BB0_89;
	st.global.f32 	[%rd11+8], %f893;
$L__BB0_89:
	ld.param.u32 	%r186, [_Z6kerneliiiPfS_S__param_1];
	ld.param.u32 	%r122, [_Z6kerneliiiPfS_S__param_0];
	setp.ge.s32 	%p132, %r27, %r186;
	setp.ge.s32 	%p133, %r14, %r122;
	or.pred  	%p134, %p132, %p133;
	@%p134 bra 	$L__BB0_91;
	st.global.f32 	[%rd11+12], %f885;
$L__BB0_91:
	ld.param.u32 	%r187, [_Z6kerneliiiPfS_S__param_1];
	ld.param.u32 	%r123, [_Z6kerneliiiPfS_S__param_0];
	setp.ge.s32 	%p135, %r27, %r187;
	setp.ge.s32 	%p136, %r15, %r123;
	or.pred  	%p137, %p135, %p136;
	@%p137 bra 	$L__BB0_93;
	st.global.f32 	[%rd11+16], %f877;
$L__BB0_93:
	ld.param.u32 	%r188, [_Z6kerneliiiPfS_S__param_1];
	ld.param.u32 	%r124, [_Z6kerneliiiPfS_S__param_0];
	setp.ge.s32 	%p138, %r27, %r188;
	setp.ge.s32 	%p139, %r16, %r124;
	or.pred  	%p140, %p138, %p139;
	@%p140 bra 	$L__BB0_95;
	st.global.f32 	[%rd11+20], %f869;
$L__BB0_95:
	ld.param.u32 	%r189, [_Z6kerneliiiPfS_S__param_1];
	ld.param.u32 	%r125, [_Z6kerneliiiPfS_S__param_0];
	setp.ge.s32 	%p141, %r27, %r189;
	setp.ge.s32 	%p142, %r17, %r125;
	or.pred  	%p143, %p141, %p142;
	@%p143 bra 	$L__BB0_97;
	st.global.f32 	[%rd11+24], %f861;
$L__BB0_97:
	ld.param.u32 	%r190, [_Z6kerneliiiPfS_S__param_1];
	ld.param.u32 	%r126, [_Z6kerneliiiPfS_S__param_0];
	setp.ge.s32 	%p144, %r27, %r190;
	setp.ge.s32 	%p145, %r18, %r126;
	or.pred  	%p146, %p144, %p145;
	@%p146 bra 	$L__BB0_99;
	st.global.f32 	[%rd11+28], %f853;
$L__BB0_99:
	ld.param.u32 	%r191, [_Z6kerneliiiPfS_S__param_1];
	ld.param.u32 	%r127, [_Z6kerneliiiPfS_S__param_0];
	setp.ge.s32 	%p147, %r75, %r127;
	add.s32 	%r29, %r5, 6;
	setp.ge.s32 	%p148, %r29, %r191;
	add.s32 	%r30, %r28, %r127;
	mul.wide.s32 	%rd33, %r30, 4;
	add.s64 	%rd12, %rd7, %rd33;
	or.pred  	%p149, %p148, %p147;
	@%p149 bra 	$L__BB0_101;
	st.global.f32 	[%rd12], %f908;
$L__BB0_101:
	ld.param.u32 	%r192, [_Z6kerneliiiPfS_S__param_1];
	ld.param.u32 	%r128, [_Z6kerneliiiPfS_S__param_0];
	setp.ge.s32 	%p150, %r29, %r192;
	setp.ge.s32 	%p151, %r12, %r128;
	or.pred  	%p152, %p150, %p151;
	@%p152 bra 	$L__BB0_103;
	st.global.f32 	[%rd12+4], %f900;
$L__BB0_103:
	ld.param.u32 	%r193, [_Z6kerneliiiPfS_S__param_1];
	ld.param.u32 	%r129, [_Z6kerneliiiPfS_S__param_0];
	setp.ge.s32 	%p153, %r29, %r193;
	setp.ge.s32 	%p154, %r13, %r129;
	or.pred  	%p155, %p153, %p154;
	@%p155 bra 	$L__BB0_105;
	st.global.f32 	[%rd12+8], %f892;
$L__BB0_105:
	ld.param.u32 	%r194, [_Z6kerneliiiPfS_S__param_1];
	ld.param.u32 	%r130, [_Z6kerneliiiPfS_S__param_0];
	setp.ge.s32 	%p156, %r29, %r194;
	setp.ge.s32 	%p157, %r14, %r130;
	or.pred  	%p158, %p156, %p157;
	@%p158 bra 	$L__BB0_107;
	st.global.f32 	[%rd12+12], %f884;
$L__BB0_107:
	ld.param.u32 	%r195, [_Z6kerneliiiPfS_S__param_1];
	ld.param.u32 	%r131, [_Z6kerneliiiPfS_S__param_0];
	setp.ge.s32 	%p159, %r29, %r195;
	setp.ge.s32 	%p160, %r15, %r131;
	or.pred  	%p161, %p159, %p160;
	@%p161 bra 	$L__BB0_109;
	st.global.f32 	[%rd12+16], %f876;
$L__BB0_109:
	ld.param.u32 	%r196, [_Z6kerneliiiPfS_S__param_1];
	ld.param.u32 	%r132, [_Z6kerneliiiPfS_S__param_0];
	setp.ge.s32 	%p162, %r29, %r196;
	setp.ge.s32 	%p163, %r16, %r132;
	or.pred  	%p164, %p162, %p163;
	@%p164 bra 	$L__BB0_111;
	st.global.f32 	[%rd12+20], %f868;
$L__BB0_111:
	ld.param.u32 	%r197, [_Z6kerneliiiPfS_S__param_1];
	ld.param.u32 	%r133, [_Z6kerneliiiPfS_S__param_0];
	setp.ge.s32 	%p165, %r29, %r197;
	setp.ge.s32 	%p166, %r17, %r133;
	or.pred  	%p167, %p165, %p166;
	@%p167 bra 	$L__BB0_113;
	st.global.f32 	[%rd12+24], %f860;
$L__BB0_113:
	ld.param.u32 	%r198, [_Z6kerneliiiPfS_S__param_1];
	ld.param.u32 	%r134, [_Z6kerneliiiPfS_S__param_0];
	setp.ge.s32 	%p168, %r29, %r198;
	setp.ge.s32 	%p169, %r18, %r134;
	or.pred  	%p170, %p168, %p169;
	@%p170 bra 	$L__BB0_115;
	st.global.f32 	[%rd12+28], %f852;
$L__BB0_115:
	ld.param.u32 	%r199, [_Z6kerneliiiPfS_S__param_1];
	ld.param.u32 	%r135, [_Z6kerneliiiPfS_S__param_0];
	setp.ge.s32 	%p171, %r75, %r135;
	add.s32 	%r31, %r5, 7;
	setp.ge.s32 	%p172, %r31, %r199;
	add.s32 	%r76, %r30, %r135;
	mul.wide.s32 	%rd34, %r76, 4;
	add.s64 	%rd13, %rd7, %rd34;
	or.pred  	%p173, %p172, %p171;
	@%p173 bra 	$L__BB0_117;
	st.global.f32 	[%rd13], %f907;
$L__BB0_117:
	ld.param.u32 	%r200, [_Z6kerneliiiPfS_S__param_1];
	ld.param.u32 	%r136, [_Z6kerneliiiPfS_S__param_0];
	setp.ge.s32 	%p174, %r31, %r200;
	setp.ge.s32 	%p175, %r12, %r136;
	or.pred  	%p176, %p174, %p175;
	@%p176 bra 	$L__BB0_119;
	st.global.f32 	[%rd13+4], %f899;
$L__BB0_119:
	ld.param.u32 	%r201, [_Z6kerneliiiPfS_S__param_1];
	ld.param.u32 	%r137, [_Z6kerneliiiPfS_S__param_0];
	setp.ge.s32 	%p177, %r31, %r201;
	setp.ge.s32 	%p178, %r13, %r137;
	or.pred  	%p179, %p177, %p178;
	@%p179 bra 	$L__BB0_121;
	st.global.f32 	[%rd13+8], %f891;
$L__BB0_121:
	ld.param.u32 	%r202, [_Z6kerneliiiPfS_S__param_1];
	ld.param.u32 	%r138, [_Z6kerneliiiPfS_S__param_0];
	setp.ge.s32 	%p180, %r31, %r202;
	setp.ge.s32 	%p181, %r14, %r138;
	or.pred  	%p182, %p180, %p181;
	@%p182 bra 	$L__BB0_123;
	st.global.f32 	[%rd13+12], %f883;
$L__BB0_123:
	ld.param.u32 	%r203, [_Z6kerneliiiPfS_S__param_1];
	ld.param.u32 	%r139, [_Z6kerneliiiPfS_S__param_0];
	setp.ge.s32 	%p183, %r31, %r203;
	setp.ge.s32 	%p184, %r15, %r139;
	or.pred  	%p185, %p183, %p184;
	@%p185 bra 	$L__BB0_125;
	st.global.f32 	[%rd13+16], %f875;
$L__BB0_125:
	ld.param.u32 	%r204, [_Z6kerneliiiPfS_S__param_1];
	ld.param.u32 	%r140, [_Z6kerneliiiPfS_S__param_0];
	setp.ge.s32 	%p186, %r31, %r204;
	setp.ge.s32 	%p187, %r16, %r140;
	or.pred  	%p188, %p186, %p187;
	@%p188 bra 	$L__BB0_127;
	st.global.f32 	[%rd13+20], %f867;
$L__BB0_127:
	ld.param.u32 	%r205, [_Z6kerneliiiPfS_S__param_1];
	ld.param.u32 	%r141, [_Z6kerneliiiPfS_S__param_0];
	setp.ge.s32 	%p189, %r31, %r205;
	setp.ge.s32 	%p190, %r17, %r141;
	or.pred  	%p191, %p189, %p190;
	@%p191 bra 	$L__BB0_129;
	st.global.f32 	[%rd13+24], %f859;
$L__BB0_129:
	ld.param.u32 	%r206, [_Z6kerneliiiPfS_S__param_1];
	ld.param.u32 	%r142, [_Z6kerneliiiPfS_S__param_0];
	setp.ge.s32 	%p192, %r31, %r206;
	setp.ge.s32 	%p193, %r18, %r142;
	or.pred  	%p194, %p192, %p193;
	@%p194 bra 	$L__BB0_131;
	st.global.f32 	[%rd13+28], %f851;
$L__BB0_131:
	ret;

}


// ===== COMPILED SASS (sm_100) =====

	.target	sm_100

	.elftype	@"ET_EXEC"


//--------------------- .note.nv.tkinfo           --------------------------
	.section	.note.nv.tkinfo,"",@"SHT_NOTE"
	.sectionflags	@"SHF_NOTE_NV_TKINFO"
	.tkinfo
        /*0018*/ 	.word	0x00000002
        /*0030*/ 	.string	""
        /*0030*/ 	.string	"ptxas"
        /*0030*/ 	.string	"Cuda compilation tools, release 13.0, V13.0.88"
        /*0030*/ 	.string	"Build cuda_13.0.r13.0/compiler.36424714_0"
        /*0030*/ 	.string	"-arch sm_100 -m 64 "



//--------------------- .note.nv.cuinfo           --------------------------
	.section	.note.nv.cuinfo,"",@"SHT_NOTE"
	.sectionflags	@"SHF_NOTE_NV_CUINFO"
        /*0018*/ 	.short	0x0002
        /*001a*/ 	.short	0x0064
        /*001c*/ 	.short	0x0082
	.zero		2


//--------------------- .nv.info                  --------------------------
	.section	.nv.info,"",@"SHT_CUDA_INFO"
	.align	4


	//----- nvinfo : EIATTR_REGCOUNT
	.align		4
        /*0000*/ 	.byte	0x04, 0x2f
        /*0002*/ 	.short	(.L_1 - .L_0)
	.align		4
.L_0:
        /*0004*/ 	.word	index@(_Z6kerneliiiPfS_S_)
        /*0008*/ 	.word	0x00000077


	//----- nvinfo : EIATTR_FRAME_SIZE
	.align		4
.L_1:
        /*000c*/ 	.byte	0x04, 0x11
        /*000e*/ 	.short	(.L_3 - .L_2)
	.align		4
.L_2:
        /*0010*/ 	.word	index@(_Z6kerneliiiPfS_S_)
        /*0014*/ 	.word	0x00000000


	//----- nvinfo : EIATTR_MIN_STACK_SIZE
	.align		4
.L_3:
        /*0018*/ 	.byte	0x04, 0x12
        /*001a*/ 	.short	(.L_5 - .L_4)
	.align		4
.L_4:
        /*001c*/ 	.word	index@(_Z6kerneliiiPfS_S_)
        /*0020*/ 	.word	0x00000000
.L_5:


//--------------------- .nv.compat                --------------------------
	.section	.nv.compat,"",@"SHT_CUDA_COMPAT_INFO"
	.align	4
        /*0000*/ 	.byte	0x02, 0x09, 0x00, 0x00, 0x02, 0x02, 0x01, 0x00, 0x02, 0x05, 0x05, 0x00, 0x03, 0x07, 0x01, 0x01
        /*0010*/ 	.byte	0x02, 0x03, 0x00, 0x00, 0x02, 0x06, 0x01, 0x00, 0x04, 0x0b, 0x08, 0x00, 0x09, 0x00, 0x00, 0x00
        /*0020*/ 	.byte	0x00, 0x00, 0x00, 0x00


//--------------------- .nv.info._Z6kerneliiiPfS_S_ --------------------------
	.section	.nv.info._Z6kerneliiiPfS_S_,"",@"SHT_CUDA_INFO"
	.sectionflags	@""
	.align	4


	//----- nvinfo : EIATTR_CUDA_API_VERSION
	.align		4
        /*0000*/ 	.byte	0x04, 0x37
        /*0002*/ 	.short	(.L_7 - .L_6)
.L_6:
        /*0004*/ 	.word	0x00000082


	//----- nvinfo : EIATTR_KPARAM_INFO
	.align		4
.L_7:
        /*0008*/ 	.byte	0x04, 0x17
        /*000a*/ 	.short	(.L_9 - .L_8)
.L_8:
        /*000c*/ 	.word	0x00000000
        /*0010*/ 	.short	0x0005
        /*0012*/ 	.short	0x0020
        /*0014*/ 	.byte	0x00, 0xf5, 0x21, 0x00


	//----- nvinfo : EIATTR_KPARAM_INFO
	.align		4
.L_9:
        /*0018*/ 	.byte	0x04, 0x17
        /*001a*/ 	.short	(.L_11 - .L_10)
.L_10:
        /*001c*/ 	.word	0x00000000
        /*0020*/ 	.short	0x0004
        /*0022*/ 	.short	0x0018
        /*0024*/ 	.byte	0x00, 0xf5, 0x21, 0x00


	//----- nvinfo : EIATTR_KPARAM_INFO
	.align		4
.L_11:
        /*0028*/ 	.byte	0x04, 0x17
        /*002a*/ 	.short	(.L_13 - .L_12)
.L_12:
        /*002c*/ 	.word	0x00000000
        /*0030*/ 	.short	0x0003
        /*0032*/ 	.short	0x0010
        /*0034*/ 	.byte	0x00, 0xf5, 0x21, 0x00


	//----- nvinfo : EIATTR_KPARAM_INFO
	.align		4
.L_13:
        /*0038*/ 	.byte	0x04, 0x17
        /*003a*/ 	.short	(.L_15 - .L_14)
.L_14:
        /*003c*/ 	.word	0x00000000
        /*0040*/ 	.short	0x0002
        /*0042*/ 	.short	0x0008
        /*0044*/ 	.byte	0x00, 0xf0, 0x11, 0x00


	//----- nvinfo : EIATTR_KPARAM_INFO
	.align		4
.L_15:
        /*0048*/ 	.byte	0x04, 0x17
        /*004a*/ 	.short	(.L_17 - .L_16)
.L_16:
        /*004c*/ 	.word	0x00000000
        /*0050*/ 	.short	0x0001
        /*0052*/ 	.short	0x0004
        /*0054*/ 	.byte	0x00, 0xf0, 0x11, 0x00


	//----- nvinfo : EIATTR_KPARAM_INFO
	.align		4
.L_17:
        /*0058*/ 	.byte	0x04, 0x17
        /*005a*/ 	.short	(.L_19 - .L_18)
.L_18:
        /*005c*/ 	.word	0x00000000
        /*0060*/ 	.short	0x0000
        /*0062*/ 	.short	0x0000
        /*0064*/ 	.byte	0x00, 0xf0, 0x11, 0x00


	//----- nvinfo : EIATTR_SPARSE_MMA_MASK
	.align		4
.L_19:
        /*0068*/ 	.byte	0x03, 0x50
        /*006a*/ 	.short	0x0000


	//----- nvinfo : EIATTR_MAXREG_COUNT
	.align		4
        /*006c*/ 	.byte	0x03, 0x1b
        /*006e*/ 	.short	0x00ff


	//----- nvinfo : EIATTR_NUM_BARRIERS
	.align		4
        /*0070*/ 	.byte	0x02, 0x4c
        /*0072*/ 	.byte	0x01
	.zero		1


	//----- nvinfo : EIATTR_MERCURY_ISA_VERSION
	.align		4
        /*0074*/ 	.byte	0x03, 0x5f
        /*0076*/ 	.short	0x0101


	//----- nvinfo : EIATTR_VRC_CTA_INIT_COUNT
	.align		4
        /*0078*/ 	.byte	0x02, 0x4a
	.zero		1
	.zero		1


	//----- nvinfo : EIATTR_EXIT_INSTR_OFFSETS
	.align		4
        /*007c*/ 	.byte	0x04, 0x1c
        /*007e*/ 	.short	(.L_21 - .L_20)


	//   ....[0]....
.L_20:
        /*0080*/ 	.word	0x00003470


	//   ....[1]....
        /*0084*/ 	.word	0x00003490


	//----- nvinfo : EIATTR_CBANK_PARAM_SIZE
	.align		4
.L_21:
        /*0088*/ 	.byte	0x03, 0x19
        /*008a*/ 	.short	0x0028


	//----- nvinfo : EIATTR_PARAM_CBANK
	.align		4
        /*008c*/ 	.byte	0x04, 0x0a
        /*008e*/ 	.short	(.L_23 - .L_22)
	.align		4
.L_22:
        /*0090*/ 	.word	index@(.nv.constant0._Z6kerneliiiPfS_S_)
        /*0094*/ 	.short	0x0380
        /*0096*/ 	.short	0x0028


	//----- nvinfo : EIATTR_SW_WAR
	.align		4
.L_23:
        /*0098*/ 	.byte	0x04, 0x36
        /*009a*/ 	.short	(.L_25 - .L_24)
.L_24:
        /*009c*/ 	.word	0x00000008
.L_25:


//--------------------- .nv.callgraph             --------------------------
	.section	.nv.callgraph,"",@"SHT_CUDA_CALLGRAPH"
	.align	4
	.sectionentsize	8
	.align		4
        /*0000*/ 	.word	0x00000000
	.align		4
        /*0004*/ 	.word	0xffffffff
	.align		4
        /*0008*/ 	.word	0x00000000
	.align		4
        /*000c*/ 	.word	0xfffffffe
	.align		4
        /*0010*/ 	.word	0x00000000
	.align		4
        /*0014*/ 	.word	0xfffffffd
	.align		4
        /*0018*/ 	.word	0x00000000
	.align		4
        /*001c*/ 	.word	0xfffffffc


//--------------------- .text._Z6kerneliiiPfS_S_  --------------------------
	.section	.text._Z6kerneliiiPfS_S_,"ax",@progbits
	.align	128
        .global         _Z6kerneliiiPfS_S_
        .type           _Z6kerneliiiPfS_S_,@function
        .size           _Z6kerneliiiPfS_S_,(.L_x_3 - _Z6kerneliiiPfS_S_)
        .other          _Z6kerneliiiPfS_S_,@"STO_CUDA_ENTRY STV_DEFAULT"
_Z6kerneliiiPfS_S_:
.text._Z6kerneliiiPfS_S_:
[----:B------:R-:W-:Y:S01]  /*0000*/  LDC R1, c[0x0][0x37c] ;  /* 0x0000df00ff017b82 */ /* 0x000fe20000000800 */
[----:B------:R-:W0:Y:S01]  /*0010*/  LDCU UR4, c[0x0][0x388] ;  /* 0x00007100ff0477ac */ /* 0x000e220008000800 */
[----:B------:R-:W-:Y:S01]  /*0020*/  HFMA2 R98, -RZ, RZ, 0, 0 ;  /* 0x00000000ff627431 */ /* 0x000fe200000001ff */
[----:B------:R-:W-:Y:S01]  /*0030*/  CS2R R86, SRZ ;  /* 0x0000000000567805 */ /* 0x000fe2000001ff00 */
[----:B------:R-:W-:Y:S01]  /*0040*/  HFMA2 R7, -RZ, RZ, 0, 0 ;  /* 0x00000000ff077431 */ /* 0x000fe200000001ff */
[----:B------:R-:W-:Y:S01]  /*0050*/  CS2R R84, SRZ ;  /* 0x0000000000547805 */ /* 0x000fe2000001ff00 */
[----:B------:R-:W-:Y:S01]  /*0060*/  HFMA2 R90, -RZ, RZ, 0, 0 ;  /* 0x00000000ff5a7431 */ /* 0x000fe200000001ff */
[----:B------:R-:W-:Y:S01]  /*0070*/  CS2R R82, SRZ ;  /* 0x0000000000527805 */ /* 0x000fe2000001ff00 */
[----:B------:R-:W-:Y:S01]  /*0080*/  HFMA2 R0, -RZ, RZ, 0, 0 ;  /* 0x00000000ff007431 */ /* 0x000fe200000001ff */
[----:B------:R-:W-:Y:S02]  /*0090*/  CS2R R64, SRZ ;  /* 0x0000000000407805 */ /* 0x000fe4000001ff00 */
[----:B------:R-:W-:-:S02]  /*00a0*/  CS2R R58, SRZ ;  /* 0x00000000003a7805 */ /* 0x000fc4000001ff00 */
[----:B------:R-:W-:Y:S02]  /*00b0*/  CS2R R50, SRZ ;  /* 0x0000000000327805 */ /* 0x000fe4000001ff00 */
[----:B------:R-:W-:Y:S02]  /*00c0*/  CS2R R16, SRZ ;  /* 0x0000000000107805 */ /* 0x000fe4000001ff00 */
[----:B------:R-:W-:Y:S02]  /*00d0*/  CS2R R80, SRZ ;  /* 0x0000000000507805 */ /* 0x000fe4000001ff00 */
[----:B------:R-:W-:Y:S02]  /*00e0*/  CS2R R78, SRZ ;  /* 0x00000000004e7805 */ /* 0x000fe4000001ff00 */
[----:B------:R-:W-:Y:S02]  /*00f0*/  CS2R R76, SRZ ;  /* 0x00000000004c7805 */ /* 0x000fe4000001ff00 */
[----:B------:R-:W-:-:S02]  /*0100*/  CS2R R74, SRZ ;  /* 0x00000000004a7805 */ /* 0x000fc4000001ff00 */
[----:B------:R-:W-:Y:S02]  /*0110*/  CS2R R18, SRZ ;  /* 0x0000000000127805 */ /* 0x000fe4000001ff00 */
[----:B------:R-:W-:Y:S01]  /*0120*/  MOV R11, RZ ;  /* 0x000000ff000b7202 */ /* 0x000fe20000000f00 */
[----:B0-----:R-:W-:Y:S01]  /*0130*/  UISETP.GE.AND UP0, UPT, UR4, 0x1, UPT ;  /* 0x000000010400788c */ /* 0x001fe2000bf06270 */
[----:B------:R-:W-:Y:S02]  /*0140*/  CS2R R72, SRZ ;  /* 0x0000000000487805 */ /* 0x000fe4000001ff00 */
[----:B------:R-:W-:Y:S02]  /*0150*/  CS2R R70, SRZ ;  /* 0x0000000000467805 */ /* 0x000fe4000001ff00 */
[----:B------:R-:W-:Y:S02]  /*0160*/  MOV R92, RZ ;  /* 0x000000ff005c7202 */ /* 0x000fe40000000f00 */
[----:B------:R-:W-:-:S02]  /*0170*/  CS2R R56, SRZ ;  /* 0x0000000000387805 */ /* 0x000fc4000001ff00 */
[----:B------:R-:W-:Y:S02]  /*0180*/  CS2R R48, SRZ ;  /* 0x0000000000307805 */ /* 0x000fe4000001ff00 */
[----:B------:R-:W-:Y:S02]  /*0190*/  CS2R R14, SRZ ;  /* 0x00000000000e7805 */ /* 0x000fe4000001ff00 */
[----:B------:R-:W-:Y:S02]  /*01a0*/  CS2R R2, SRZ ;  /* 0x0000000000027805 */ /* 0x000fe4000001ff00 */
[----:B------:R-:W-:Y:S02]  /*01b0*/  MOV R88, RZ ;  /* 0x000000ff00587202 */ /* 0x000fe40000000f00 */
        /* <DEDUP_REMOVED lines=9> */
[----:B------:R-:W-:Y:S02]  /*0250*/  CS2R R54, SRZ ;  /* 0x0000000000367805 */ /* 0x000fe4000001ff00 */
[----:B------:R-:W-:Y:S01]  /*0260*/  MOV R9, RZ ;  /* 0x000000ff00097202 */ /* 0x000fe20000000f00 */
[----:B------:R-:W0:Y:S01]  /*0270*/  LDCU.64 UR8, c[0x0][0x358] ;  /* 0x00006b00ff0877ac */ /* 0x000e220008000a00 */
[----:B------:R-:W-:Y:S05]  /*0280*/  BRA.U !UP0, `(.L_x_0) ;  /* 0x0000002508787547 */ /* 0x000fea000b800000 */
[----:B------:R-:W1:Y:S01]  /*0290*/  S2R R6, SR_TID.X ;  /* 0x0000000000067919 */ /* 0x000e620000002100 */
[----:B------:R-:W2:Y:S01]  /*02a0*/  LDC.64 R26, c[0x0][0x398] ;  /* 0x0000e600ff1a7b82 */ /* 0x000ea20000000a00 */
[----:B------:R-:W3:Y:S01]  /*02b0*/  LDCU UR5, c[0x0][0x380] ;  /* 0x00007000ff0577ac */ /* 0x000ee20008000800 */
[----:B------:R-:W-:Y:S01]  /*02c0*/  MOV R98, RZ ;  /* 0x000000ff00627202 */ /* 0x000fe20000000f00 */
[----:B------:R-:W4:Y:S01]  /*02d0*/  S2R R31, SR_CTAID.X ;  /* 0x00000000001f7919 */ /* 0x000f220000002500 */
[----:B------:R-:W5:Y:S04]  /*02e0*/  S2R R29, SR_CTAID.Y ;  /* 0x00000000001d7919 */ /* 0x000f680000002600 */
[----:B------:R-:W0:Y:S01]  /*02f0*/  LDC.64 R24, c[0x0][0x390] ;  /* 0x0000e400ff187b82 */ /* 0x000e220000000a00 */
[----:B-1----:R-:W-:-:S04]  /*0300*/  SHF.L.U32 R8, R6, 0x3, RZ ;  /* 0x0000000306087819 */ /* 0x002fc800000006ff */
[----:B------:R-:W-:-:S04]  /*0310*/  LOP3.LUT R8, R8, 0x38, RZ, 0xc0, !PT ;  /* 0x0000003808087812 */ /* 0x000fc800078ec0ff */
[----:B----4-:R-:W-:Y:S02]  /*0320*/  LEA R31, R31, R8, 0x6 ;  /* 0x000000081f1f7211 */ /* 0x010fe400078e30ff */
[----:B-----5:R-:W-:Y:S02]  /*0330*/  LEA R10, R29, R6, 0x6 ;  /* 0x000000061d0a7211 */ /* 0x020fe400078e30ff */
[----:B------:R-:W-:-:S03]  /*0340*/  SHF.R.U32.HI R8, RZ, 0x3, R6 ;  /* 0x00000003ff087819 */ /* 0x000fc60000011606 */
[----:B------:R-:W-:Y:S01]  /*0350*/  IMAD R29, R10, UR4, RZ ;  /* 0x000000040a1d7c24 */ /* 0x000fe2000f8e02ff */
[----:B------:R-:W-:Y:S01]  /*0360*/  UIADD3 UR4, UPT, UPT, UR4, -0x1, URZ ;  /* 0xffffffff04047890 */ /* 0x000fe2000fffe0ff */
[----:B---3--:R-:W-:Y:S01]  /*0370*/  IMAD R31, R8, UR5, R31 ;  /* 0x00000005081f7c24 */ /* 0x008fe2000f8e021f */
[----:B------:R-:W-:Y:S01]  /*0380*/  MOV R8, RZ ;  /* 0x000000ff00087202 */ /* 0x000fe20000000f00 */
[----:B--2---:R-:W-:Y:S01]  /*0390*/  IMAD.WIDE R26, R29, 0x4, R26 ;  /* 0x000000041d1a7825 */ /* 0x004fe200078e021a */
[----:B------:R-:W-:Y:S01]  /*03a0*/  USHF.R.U32.HI UR4, URZ, 0x3, UR4 ;  /* 0x00000003ff047899 */ /* 0x000fe20008011604 */
[----:B------:R-:W-:Y:S02]  /*03b0*/  SHF.L.U32 R10, R6, 0x2, RZ ;  /* 0x00000002060a7819 */ /* 0x000fe400000006ff */
[----:B0-----:R-:W-:Y:S01]  /*03c0*/  IMAD.WIDE R24, R31, 0x4, R24 ;  /* 0x000000041f187825 */ /* 0x001fe200078e0218 */
[----:B------:R-:W-:Y:S01]  /*03d0*/  IADD3 R96, P0, PT, R26, 0x10, RZ ;  /* 0x000000101a607810 */ /* 0x000fe20007f1e0ff */
[----:B------:R-:W-:Y:S01]  /*03e0*/  UIADD3 UR4, UPT, UPT, -UR4, URZ, URZ ;  /* 0x000000ff04047290 */ /* 0x000fe2000fffe1ff */
[----:B------:R-:W-:-:S02]  /*03f0*/  IADD3 R94, P1, PT, R24, 0x10, RZ ;  /* 0x00000010185e7810 */ /* 0x000fc40007f3e0ff */
[----:B------:R-:W-:Y:S02]  /*0400*/  IADD3.X R97, PT, PT, RZ, R27, RZ, P0, !PT ;  /* 0x0000001bff617210 */ /* 0x000fe400007fe4ff */
[----:B------:R-:W-:-:S09]  /*0410*/  IADD3.X R95, PT, PT, RZ, R25, RZ, P1, !PT ;  /* 0x00000019ff5f7210 */ /* 0x000fd20000ffe4ff */
.L_x_1:
[----:B------:R-:W-:Y:S01]  /*0420*/  IMAD.WIDE R40, R8, 0x20, R94 ;  /* 0x0000002008287825 */ /* 0x000fe200078e025e */
[----:B------:R-:W2:Y:S04]  /*0430*/  LDG.E.128 R24, desc[UR8][R96.64+-0x10] ;  /* 0xfffff00860187981 */ /* 0x000ea8000c1e1d00 */
[----:B------:R-:W3:Y:S04]  /*0440*/  LDG.E.128 R28, desc[UR8][R40.64+-0x10] ;  /* 0xfffff008281c7981 */ /* 0x000ee8000c1e1d00 */
[----:B------:R0:W4:Y:S04]  /*0450*/  LDG.E.128 R32, desc[UR8][R96.64] ;  /* 0x0000000860207981 */ /* 0x000128000c1e1d00 */
[----:B------:R-:W5:Y:S01]  /*0460*/  LDG.E.128 R36, desc[UR8][R40.64] ;  /* 0x0000000828247981 */ /* 0x000f62000c1e1d00 */
[----:B------:R-:W1:Y:S01]  /*0470*/  S2UR UR7, SR_CgaCtaId ;  /* 0x00000000000779c3 */ /* 0x000e620000008800 */
[----:B------:R-:W-:Y:S01]  /*0480*/  UMOV UR5, 0x400 ;  /* 0x0000040000057882 */ /* 0x000fe20000000000 */
[C---:B------:R-:W-:Y:S01]  /*0490*/  SHF.L.U32 R42, R6.reuse, 0x5, RZ ;  /* 0x00000005062a7819 */ /* 0x040fe200000006ff */
[----:B------:R-:W-:Y:S01]  /*04a0*/  UIADD3 UR6, UPT, UPT, UR5, 0x800, URZ ;  /* 0x0000080005067890 */ /* 0x000fe2000fffe0ff */
[----:B------:R-:W-:Y:S01]  /*04b0*/  SHF.L.U32 R89, R6, 0x3, RZ ;  /* 0x0000000306597819 */ /* 0x000fe200000006ff */
[----:B------:R-:W-:Y:S01]  /*04c0*/  UIADD3 UR4, UPT, UPT, UR4, 0x1, URZ ;  /* 0x0000000104047890 */ /* 0x000fe2000fffe0ff */
[----:B------:R-:W-:-:S02]  /*04d0*/  LOP3.LUT R43, R42, 0x7f00, RZ, 0xc0, !PT ;  /* 0x00007f002a2b7812 */ /* 0x000fc400078ec0ff */
[C---:B------:R-:W-:Y:S01]  /*04e0*/  LOP3.LUT R44, R42.reuse, 0xe0, RZ, 0xc0, !PT ;  /* 0x000000e02a2c7812 */ /* 0x040fe200078ec0ff */
[----:B------:R-:W-:Y:S01]  /*04f0*/  UISETP.NE.AND UP0, UPT, UR4, 0x1, UPT ;  /* 0x000000010400788c */ /* 0x000fe2000bf05270 */
[----:B------:R-:W-:Y:S02]  /*0500*/  LOP3.LUT R91, R42, 0x60, RZ, 0xc0, !PT ;  /* 0x000000602a5b7812 */ /* 0x000fe400078ec0ff */
[----:B------:R-:W-:Y:S02]  /*0510*/  LOP3.LUT R89, R89, 0xe0, RZ, 0xc0, !PT ;  /* 0x000000e059597812 */ /* 0x000fe400078ec0ff */
[----:B------:R-:W-:Y:S01]  /*0520*/  LOP3.LUT R91, R91, 0xf80, R10, 0xf8, !PT ;  /* 0x00000f805b5b7812 */ /* 0x000fe200078ef80a */
[----:B------:R-:W-:Y:S01]  /*0530*/  BAR.SYNC.DEFER_BLOCKING 0x0 ;  /* 0x0000000000007b1d */ /* 0x000fe20000010000 */
[----:B0-----:R-:W-:-:S04]  /*0540*/  IADD3 R96, P0, PT, R96, 0x20, RZ ;  /* 0x0000002060607810 */ /* 0x001fc80007f1e0ff */
[----:B------:R-:W-:Y:S01]  /*0550*/  IADD3.X R97, PT, PT, RZ, R97, RZ, P0, !PT ;  /* 0x00000061ff617210 */ /* 0x000fe200007fe4ff */
[----:B-1----:R-:W-:Y:S02]  /*0560*/  ULEA UR5, UR7, UR5, 0x18 ;  /* 0x0000000507057291 */ /* 0x002fe4000f8ec0ff */
[----:B------:R-:W-:-:S04]  /*0570*/  ULEA UR6, UR7, UR6, 0x18 ;  /* 0x0000000607067291 */ /* 0x000fc8000f8ec0ff */
[----:B------:R-:W-:-:S05]  /*0580*/  IADD3 R100, PT, PT, R44, UR5, R43 ;  /* 0x000000052c647c10 */ /* 0x000fca000fffe02b */
[----:B--2---:R-:W-:Y:S04]  /*0590*/  STS [R10+UR6], R24 ;  /* 0x000000180a007988 */ /* 0x004fe80008000806 */
[----:B------:R-:W-:Y:S04]  /*05a0*/  STS [R10+UR6+0x100], R25 ;  /* 0x000100190a007988 */ /* 0x000fe80008000806 */
[----:B------:R-:W-:Y:S04]  /*05b0*/  STS [R10+UR6+0x200], R26 ;  /* 0x0002001a0a007988 */ /* 0x000fe80008000806 */
[----:B---3--:R-:W-:Y:S04]  /*05c0*/  STS.128 [R100], R28 ;  /* 0x0000001c64007388 */ /* 0x008fe80000000c00 */
[----:B------:R-:W-:Y:S04]  /*05d0*/  STS [R10+UR6+0x300], R27 ;  /* 0x0003001b0a007988 */ /* 0x000fe80008000806 */
[----:B----4-:R-:W-:Y:S04]  /*05e0*/  STS [R10+UR6+0x400], R32 ;  /* 0x000400200a007988 */ /* 0x010fe80008000806 */
[----:B------:R-:W-:Y:S04]  /*05f0*/  STS [R10+UR6+0x500], R33 ;  /* 0x000500210a007988 */ /* 0x000fe80008000806 */
[----:B------:R-:W-:Y:S04]  /*0600*/  STS [R10+UR6+0x600], R34 ;  /* 0x000600220a007988 */ /* 0x000fe80008000806 */
[----:B-----5:R-:W-:Y:S04]  /*0610*/  STS.128 [R100+0x10], R36 ;  /* 0x0000102464007388 */ /* 0x020fe80000000c00 */
[----:B------:R-:W-:Y:S01]  /*0620*/  STS [R10+UR6+0x700], R35 ;  /* 0x000700230a007988 */ /* 0x000fe20008000806 */
[----:B------:R-:W-:Y:S06]  /*0630*/  BAR.SYNC.DEFER_BLOCKING 0x0 ;  /* 0x0000000000007b1d */ /* 0x000fec0000010000 */
[----:B------:R-:W-:Y:S04]  /*0640*/  LDS.128 R28, [R91+UR5] ;  /* 0x000000055b1c7984 */ /* 0x000fe80008000c00 */
[----:B------:R-:W0:Y:S04]  /*0650*/  LDS.128 R24, [R89+UR6] ;  /* 0x0000000659187984 */ /* 0x000e280008000c00 */
[----:B------:R-:W1:Y:S04]  /*0660*/  LDS.128 R40, [R91+UR5+0x10] ;  /* 0x000010055b287984 */ /* 0x000e680008000c00 */
[----:B------:R-:W2:Y:S01]  /*0670*/  LDS.128 R44, [R89+UR6+0x10] ;  /* 0x00001006592c7984 */ /* 0x000ea20008000c00 */
[-C--:B0-----:R-:W-:Y:S01]  /*0680*/  FFMA R102, R29, R24.reuse, R4 ;  /* 0x000000181d667223 */ /* 0x081fe20000000004 */
[-C--:B------:R-:W-:Y:S01]  /*0690*/  FFMA R93, R30, R24.reuse, R3 ;  /* 0x000000181e5d7223 */ /* 0x080fe20000000003 */
[-C--:B------:R-:W-:Y:S01]  /*06a0*/  FFMA R4, R31, R24.reuse, R0 ;  /* 0x000000181f047223 */ /* 0x080fe20000000000 */
[----:B------:R-:W-:Y:S01]  /*06b0*/  FFMA R99, R28, R24, R9 ;  /* 0x000000181c637223 */ /* 0x000fe20000000009 */
[C---:B-1----:R-:W-:Y:S01]  /*06c0*/  FFMA R3, R24.reuse, R41, R2 ;  /* 0x0000002918037223 */ /* 0x042fe20000000002 */
[-C--:B------:R-:W-:Y:S01]  /*06d0*/  FFMA R33, R24, R40.reuse, R5 ;  /* 0x0000002818217223 */ /* 0x080fe20000000005 */
[-C--:B------:R-:W-:Y:S01]  /*06e0*/  FFMA R110, R28, R25.reuse, R15 ;  /* 0x000000191c6e7223 */ /* 0x080fe2000000000f */
[-C--:B------:R-:W-:Y:S01]  /*06f0*/  FFMA R106, R29, R25.reuse, R20 ;  /* 0x000000191d6a7223 */ /* 0x080fe20000000014 */
[-C--:B------:R-:W-:Y:S01]  /*0700*/  FFMA R36, R30, R25.reuse, R13 ;  /* 0x000000191e247223 */ /* 0x080fe2000000000d */
[----:B------:R-:W-:Y:S01]  /*0710*/  FFMA R100, R31, R25, R18 ;  /* 0x000000191f647223 */ /* 0x000fe20000000012 */
[C---:B------:R-:W-:Y:S01]  /*0720*/  FFMA R2, R25.reuse, R40, R12 ;  /* 0x0000002819027223 */ /* 0x040fe2000000000c */
[C---:B------:R-:W-:Y:S01]  /*0730*/  FFMA R34, R25.reuse, R41, R14 ;  /* 0x0000002919227223 */ /* 0x040fe2000000000e */
[C---:B------:R-:W-:Y:S01]  /*0740*/  FFMA R0, R25.reuse, R42, R11 ;  /* 0x0000002a19007223 */ /* 0x040fe2000000000b */
[-C--:B------:R-:W-:Y:S01]  /*0750*/  FFMA R50, R25, R43.reuse, R50 ;  /* 0x0000002b19327223 */ /* 0x080fe20000000032 */
[----:B------:R-:W-:Y:S01]  /*0760*/  FFMA R37, R28, R26, R49 ;  /* 0x0000001a1c257223 */ /* 0x000fe20000000031 */
[C---:B------:R-:W-:Y:S01]  /*0770*/  FFMA R7, R24.reuse, R42, R7 ;  /* 0x0000002a18077223 */ /* 0x040fe20000000007 */
[----:B------:R-:W-:Y:S01]  /*0780*/  FFMA R5, R24, R43, R16 ;  /* 0x0000002b18057223 */ /* 0x000fe20000000010 */
[-C--:B------:R-:W-:Y:S01]  /*0790*/  FFMA R101, R29, R26.reuse, R54 ;  /* 0x0000001a1d657223 */ /* 0x080fe20000000036 */
[-C--:B------:R-:W-:Y:S01]  /*07a0*/  FFMA R39, R30, R26.reuse, R21 ;  /* 0x0000001a1e277223 */ /* 0x080fe20000000015 */
[----:B------:R-:W-:Y:S01]  /*07b0*/  FFMA R49, R31, R26, R52 ;  /* 0x0000001a1f317223 */ /* 0x000fe20000000034 */
[C---:B------:R-:W-:Y:S01]  /*07c0*/  FFMA R35, R26.reuse, R40, R17 ;  /* 0x000000281a237223 */ /* 0x040fe20000000011 */
[C---:B------:R-:W-:Y:S01]  /*07d0*/  FFMA R25, R26.reuse, R41, R48 ;  /* 0x000000291a197223 */ /* 0x040fe20000000030 */
[C---:B------:R-:W-:Y:S01]  /*07e0*/  FFMA R11, R26.reuse, R42, R19 ;  /* 0x0000002a1a0b7223 */ /* 0x040fe20000000013 */
[----:B------:R-:W-:Y:S01]  /*07f0*/  FFMA R9, R26, R43, R58 ;  /* 0x0000002b1a097223 */ /* 0x000fe2000000003a */
[-C--:B------:R-:W-:Y:S01]  /*0800*/  FFMA R48, R28, R27.reuse, R55 ;  /* 0x0000001b1c307223 */ /* 0x080fe20000000037 */
[-C--:B------:R-:W-:Y:S01]  /*0810*/  FFMA R62, R29, R27.reuse, R62 ;  /* 0x0000001b1d3e7223 */ /* 0x080fe2000000003e */
[-C--:B------:R-:W-:Y:S01]  /*0820*/  FFMA R58, R30, R27.reuse, R53 ;  /* 0x0000001b1e3a7223 */ /* 0x080fe20000000035 */
[----:B------:R-:W-:Y:S01]  /*0830*/  FFMA R60, R31, R27, R60 ;  /* 0x0000001b1f3c7223 */ /* 0x000fe2000000003c */
[C---:B------:R-:W-:Y:S01]  /*0840*/  FFMA R38, R27.reuse, R40, R22 ;  /* 0x000000281b267223 */ /* 0x040fe20000000016 */
[C---:B------:R-:W-:Y:S01]  /*0850*/  FFMA R26, R27.reuse, R41, R56 ;  /* 0x000000291b1a7223 */ /* 0x040fe20000000038 */
[C---:B------:R-:W-:Y:S01]  /*0860*/  FFMA R24, R27.reuse, R42, R51 ;  /* 0x0000002a1b187223 */ /* 0x040fe20000000033 */
[----:B------:R-:W-:Y:S01]  /*0870*/  FFMA R32, R27, R43, R64 ;  /* 0x0000002b1b207223 */ /* 0x000fe20000000040 */
[C---:B--2---:R-:W-:Y:S01]  /*0880*/  FFMA R57, R28.reuse, R44, R57 ;  /* 0x0000002c1c397223 */ /* 0x044fe20000000039 */
[C---:B------:R-:W-:Y:S01]  /*0890*/  FFMA R66, R28.reuse, R45, R66 ;  /* 0x0000002d1c427223 */ /* 0x040fe20000000042 */
[C---:B------:R-:W-:Y:S01]  /*08a0*/  FFMA R53, R28.reuse, R46, R23 ;  /* 0x0000002e1c357223 */ /* 0x040fe20000000017 */
[----:B------:R-:W-:Y:S01]  /*08b0*/  FFMA R72, R28, R47, R72 ;  /* 0x0000002f1c487223 */ /* 0x000fe20000000048 */
[C---:B------:R-:W-:Y:S01]  /*08c0*/  FFMA R51, R29.reuse, R44, R70 ;  /* 0x0000002c1d337223 */ /* 0x040fe20000000046 */
        /* <DEDUP_REMOVED lines=11> */
[----:B------:R-:W-:Y:S01]  /*0980*/  LDS.128 R12, [R89+UR6+0x100] ;  /* 0x00010006590c7984 */ /* 0x000fe20008000c00 */
[C---:B------:R-:W-:Y:S01]  /*0990*/  FFMA R67, R40.reuse, R44, R67 ;  /* 0x0000002c28437223 */ /* 0x040fe20000000043 */
[C---:B------:R-:W-:Y:S01]  /*09a0*/  FFMA R84, R40.reuse, R45, R84 ;  /* 0x0000002d28547223 */ /* 0x040fe20000000054 */
[C---:B------:R-:W-:Y:S01]  /*09b0*/  FFMA R69, R40.reuse, R46, R69 ;  /* 0x0000002e28457223 */ /* 0x040fe20000000045 */
[----:B------:R-:W0:Y:S01]  /*09c0*/  LDS.128 R28, [R91+UR5+0x110] ;  /* 0x000110055b1c7984 */ /* 0x000e220008000c00 */
[----:B------:R-:W-:Y:S01]  /*09d0*/  FFMA R88, R40, R47, R88 ;  /* 0x0000002f28587223 */ /* 0x000fe20000000058 */
[C---:B------:R-:W-:Y:S01]  /*09e0*/  FFMA R90, R41.reuse, R44, R90 ;  /* 0x0000002c295a7223 */ /* 0x040fe2000000005a */
[C---:B------:R-:W-:Y:S01]  /*09f0*/  FFMA R92, R41.reuse, R45, R92 ;  /* 0x0000002d295c7223 */ /* 0x040fe2000000005c */
[----:B------:R-:W1:Y:S01]  /*0a00*/  LDS.128 R16, [R91+UR5+0x100] ;  /* 0x000100055b107984 */ /* 0x000e620008000c00 */
[C---:B------:R-:W-:Y:S01]  /*0a10*/  FFMA R71, R41.reuse, R46, R71 ;  /* 0x0000002e29477223 */ /* 0x040fe20000000047 */
[----:B------:R-:W-:Y:S01]  /*0a20*/  FFMA R40, R41, R47, R73 ;  /* 0x0000002f29287223 */ /* 0x000fe20000000049 */
[C---:B------:R-:W-:Y:S01]  /*0a30*/  FFMA R75, R42.reuse, R44, R75 ;  /* 0x0000002c2a4b7223 */ /* 0x040fe2000000004b */
[----:B------:R-:W2:Y:S01]  /*0a40*/  LDS.128 R20, [R89+UR6+0x110] ;  /* 0x0001100659147984 */ /* 0x000ea20008000c00 */
[C---:B------:R-:W-:Y:S01]  /*0a50*/  FFMA R114, R42.reuse, R45, R77 ;  /* 0x0000002d2a727223 */ /* 0x040fe2000000004d */
[C---:B------:R-:W-:Y:S01]  /*0a60*/  FFMA R79, R42.reuse, R46, R79 ;  /* 0x0000002e2a4f7223 */ /* 0x040fe2000000004f */
[----:B------:R-:W-:Y:S01]  /*0a70*/  FFMA R116, R42, R47, R81 ;  /* 0x0000002f2a747223 */ /* 0x000fe20000000051 */
[C---:B------:R-:W-:Y:S01]  /*0a80*/  FFMA R112, R43.reuse, R44, R83 ;  /* 0x0000002c2b707223 */ /* 0x040fe20000000053 */
[C---:B------:R-:W-:Y:S01]  /*0a90*/  FFMA R104, R43.reuse, R45, R85 ;  /* 0x0000002d2b687223 */ /* 0x040fe20000000055 */
[C---:B------:R-:W-:Y:S01]  /*0aa0*/  FFMA R87, R43.reuse, R46, R87 ;  /* 0x0000002e2b577223 */ /* 0x040fe20000000057 */
[----:B------:R-:W-:Y:S01]  /*0ab0*/  FFMA R108, R43, R47, R98 ;  /* 0x0000002f2b6c7223 */ /* 0x000fe20000000062 */
[C---:B0-----:R-:W-:Y:S01]  /*0ac0*/  FFMA R41, R12.reuse, R28, R33 ;  /* 0x0000001c0c297223 */ /* 0x041fe20000000021 */
[-C--:B------:R-:W-:Y:S01]  /*0ad0*/  FFMA R55, R12, R29.reuse, R3 ;  /* 0x0000001d0c377223 */ /* 0x080fe20000000003 */
[-C--:B------:R-:W-:Y:S01]  /*0ae0*/  FFMA R34, R13, R29.reuse, R34 ;  /* 0x0000001d0d227223 */ /* 0x080fe20000000022 */
[----:B------:R-:W-:Y:S01]  /*0af0*/  FFMA R33, R14, R29, R25 ;  /* 0x0000001d0e217223 */ /* 0x000fe20000000019 */
[C---:B-1----:R-:W-:Y:S01]  /*0b00*/  FFMA R73, R16.reuse, R14, R37 ;  /* 0x0000000e10497223 */ /* 0x042fe20000000025 */
[----:B------:R-:W-:Y:S01]  /*0b10*/  FFMA R70, R16, R15, R48 ;  /* 0x0000000f10467223 */ /* 0x000fe20000000030 */
[----:B------:R-:W-:Y:S01]  /*0b20*/  FFMA R44, R15, R29, R26 ;  /* 0x0000001d0f2c7223 */ /* 0x000fe2000000001a */
[----:B------:R-:W-:Y:S01]  /*0b30*/  FFMA R64, R18, R13, R36 ;  /* 0x0000000d12407223 */ /* 0x000fe20000000024 */
[C---:B--2---:R-:W-:Y:S01]  /*0b40*/  FFMA R90, R29.reuse, R20, R90 ;  /* 0x000000141d5a7223 */ /* 0x044fe2000000005a */
[C---:B------:R-:W-:Y:S01]  /*0b50*/  FFMA R92, R29.reuse, R21, R92 ;  /* 0x000000151d5c7223 */ /* 0x040fe2000000005c */
[CC--:B------:R-:W-:Y:S01]  /*0b60*/  FFMA R71, R29.reuse, R22.reuse, R71 ;  /* 0x000000161d477223 */ /* 0x0c0fe20000000047 */
[----:B------:R-:W-:Y:S01]  /*0b70*/  FFMA R40, R29, R23, R40 ;  /* 0x000000171d287223 */ /* 0x000fe20000000028 */
[----:B------:R-:W-:Y:S01]  /*0b80*/  FFMA R37, R16, R22, R53 ;  /* 0x0000001610257223 */ /* 0x000fe20000000035 */
        /* <DEDUP_REMOVED lines=9> */
[----:B------:R-:W-:Y:S01]  /*0c20*/  FFMA R82, R13, R30, R0 ;  /* 0x0000001e0d527223 */ /* 0x000fe20000000000 */
[C---:B------:R-:W-:Y:S01]  /*0c30*/  FFMA R77, R16.reuse, R12, R99 ;  /* 0x0000000c104d7223 */ /* 0x040fe20000000063 */
[C---:B------:R-:W-:Y:S01]  /*0c40*/  FFMA R98, R16.reuse, R13, R110 ;  /* 0x0000000d10627223 */ /* 0x040fe2000000006e */
[C---:B------:R-:W-:Y:S01]  /*0c50*/  FFMA R57, R16.reuse, R20, R57 ;  /* 0x0000001410397223 */ /* 0x040fe20000000039 */
[C---:B------:R-:W-:Y:S01]  /*0c60*/  FFMA R66, R16.reuse, R21, R66 ;  /* 0x0000001510427223 */ /* 0x040fe20000000042 */
[----:B------:R-:W-:Y:S01]  /*0c70*/  FFMA R72, R16, R23, R72 ;  /* 0x0000001710487223 */ /* 0x000fe20000000048 */
[C---:B------:R-:W-:Y:S01]  /*0c80*/  FFMA R54, R17.reuse, R12, R102 ;  /* 0x0000000c11367223 */ /* 0x040fe20000000066 */
[C---:B------:R-:W-:Y:S01]  /*0c90*/  FFMA R42, R17.reuse, R13, R106 ;  /* 0x0000000d112a7223 */ /* 0x040fe2000000006a */
[C---:B------:R-:W-:Y:S01]  /*0ca0*/  FFMA R53, R17.reuse, R14, R101 ;  /* 0x0000000e11357223 */ /* 0x040fe20000000065 */
        /* <DEDUP_REMOVED lines=33> */
[----:B------:R-:W-:Y:S04]  /*0ec0*/  LDS.128 R12, [R89+UR6+0x200] ;  /* 0x00020006590c7984 */ /* 0x000fe80008000c00 */
[----:B------:R-:W-:Y:S04]  /*0ed0*/  LDS.128 R24, [R89+UR6+0x210] ;  /* 0x0002100659187984 */ /* 0x000fe80008000c00 */
[----:B------:R-:W0:Y:S04]  /*0ee0*/  LDS.128 R20, [R91+UR5+0x210] ;  /* 0x000210055b147984 */ /* 0x000e280008000c00 */
[----:B------:R-:W1:Y:S01]  /*0ef0*/  LDS.128 R16, [R91+UR5+0x200] ;  /* 0x000200055b107984 */ /* 0x000e620008000c00 */
[-C--:B0-----:R-:W-:Y:S01]  /*0f00*/  FFMA R41, R12, R20.reuse, R41 ;  /* 0x000000140c297223 */ /* 0x081fe20000000029 */
        /* <DEDUP_REMOVED lines=15> */
[C---:B-1----:R-:W-:Y:S01]  /*1000*/  FFMA R9, R16.reuse, R12, R77 ;  /* 0x0000000c10097223 */ /* 0x042fe2000000004d */
        /* <DEDUP_REMOVED lines=179> */
[C---:B------:R-:W-:Y:S01]  /*1b40*/  FFMA R0, R31.reuse, R20, R0 ;  /* 0x000000141f007223 */ /* 0x040fe20000000000 */
[----:B------:R-:W-:Y:S01]  /*1b50*/  LDS.128 R24, [R91+UR5+0x500] ;  /* 0x000500055b187984 */ /* 0x000fe20008000c00 */
[C---:B------:R-:W-:Y:S01]  /*1b60*/  FFMA R2, R31.reuse, R21, R2 ;  /* 0x000000151f027223 */ /* 0x040fe20000000002 */
[C---:B------:R-:W-:Y:S01]  /*1b70*/  FFMA R3, R31.reuse, R22, R3 ;  /* 0x000000161f037223 */ /* 0x040fe20000000003 */
[----:B------:R-:W-:Y:S01]  /*1b80*/  FFMA R4, R31, R23, R4 ;  /* 0x000000171f047223 */ /* 0x000fe20000000004 */
[----:B------:R-:W0:Y:S04]  /*1b90*/  LDS.128 R12, [R89+UR6+0x500] ;  /* 0x00050006590c7984 */ /* 0x000e280008000c00 */
[----:B------:R-:W1:Y:S04]  /*1ba0*/  LDS.128 R16, [R89+UR6+0x510] ;  /* 0x0005100659107984 */ /* 0x000e680008000c00 */
[----:B------:R-:W2:Y:S01]  /*1bb0*/  LDS.128 R20, [R91+UR5+0x510] ;  /* 0x000510055b147984 */ /* 0x000ea20008000c00 */
[C---:B0-----:R-:W-:Y:S01]  /*1bc0*/  FFMA R52, R27.reuse, R12, R52 ;  /* 0x0000000c1b347223 */ /* 0x041fe20000000034 */
[C---:B------:R-:W-:Y:S01]  /*1bd0*/  FFMA R50, R27.reuse, R13, R50 ;  /* 0x0000000d1b327223 */ /* 0x040fe20000000032 */
[C---:B------:R-:W-:Y:S01]  /*1be0*/  FFMA R45, R27.reuse, R14, R45 ;  /* 0x0000000e1b2d7223 */ /* 0x040fe2000000002d */
[C---:B------:R-:W-:Y:S01]  /*1bf0*/  FFMA R60, R27.reuse, R15, R60 ;  /* 0x0000000f1b3c7223 */ /* 0x040fe2000000003c */
[C---:B-1----:R-:W-:Y:S01]  /*1c00*/  FFMA R43, R27.reuse, R16, R43 ;  /* 0x000000101b2b7223 */ /* 0x042fe2000000002b */
        /* <DEDUP_REMOVED lines=19> */
[-C--:B--2---:R-:W-:Y:S01]  /*1d40*/  FFMA R41, R12, R20.reuse, R41 ;  /* 0x000000140c297223 */ /* 0x084fe20000000029 */
        /* <DEDUP_REMOVED lines=17> */
[----:B------:R-:W-:Y:S01]  /*1e60*/  FFMA R26, R15, R22, R80 ;  /* 0x000000160f1a7223 */ /* 0x000fe20000000050 */
[----:B------:R-:W-:Y:S01]  /*1e70*/  FFMA R20, R13, R23, R28 ;  /* 0x000000170d147223 */ /* 0x000fe2000000001c */
[----:B------:R-:W-:Y:S01]  /*1e80*/  LDS.128 R80, [R91+UR5+0x600] ;  /* 0x000600055b507984 */ /* 0x000fe20008000c00 */
[C---:B------:R-:W-:Y:S01]  /*1e90*/  FFMA R54, R25.reuse, R12, R54 ;  /* 0x0000000c19367223 */ /* 0x040fe20000000036 */
[C---:B------:R-:W-:Y:S01]  /*1ea0*/  FFMA R42, R25.reuse, R13, R42 ;  /* 0x0000000d192a7223 */ /* 0x040fe2000000002a */
[C---:B------:R-:W-:Y:S01]  /*1eb0*/  FFMA R53, R25.reuse, R14, R53 ;  /* 0x0000000e19357223 */ /* 0x040fe20000000035 */
[----:B------:R-:W0:Y:S01]  /*1ec0*/  LDS.128 R28, [R89+UR6+0x600] ;  /* 0x00060006591c7984 */ /* 0x000e220008000c00 */
[C---:B------:R-:W-:Y:S01]  /*1ed0*/  FFMA R62, R25.reuse, R15, R62 ;  /* 0x0000000f193e7223 */ /* 0x040fe2000000003e */
[C---:B------:R-:W-:Y:S01]  /*1ee0*/  FFMA R51, R25.reuse, R16, R51 ;  /* 0x0000001019337223 */ /* 0x040fe20000000033 */
[C---:B------:R-:W-:Y:S01]  /*1ef0*/  FFMA R68, R25.reuse, R17, R68 ;  /* 0x0000001119447223 */ /* 0x040fe20000000044 */
[C---:B------:R-:W-:Y:S01]  /*1f00*/  FFMA R59, R25.reuse, R18, R59 ;  /* 0x00000012193b7223 */ /* 0x040fe2000000003b */
[----:B------:R-:W-:Y:S01]  /*1f10*/  FFMA R76, R25, R19, R76 ;  /* 0x00000013194c7223 */ /* 0x000fe2000000004c */
[----:B------:R-:W-:Y:S01]  /*1f20*/  FFMA R25, R14, R22, R11 ;  /* 0x000000160e197223 */ /* 0x000fe2000000000b */
[-C--:B------:R-:W-:Y:S01]  /*1f30*/  FFMA R5, R12, R23.reuse, R5 ;  /* 0x000000170c057223 */ /* 0x080fe20000000005 */
[-C--:B------:R-:W-:Y:S01]  /*1f40*/  FFMA R7, R14, R23.reuse, R7 ;  /* 0x000000170e077223 */ /* 0x080fe20000000007 */
[----:B------:R-:W-:Y:S01]  /*1f50*/  FFMA R32, R15, R23, R32 ;  /* 0x000000170f207223 */ /* 0x000fe20000000020 */
[C---:B------:R-:W-:Y:S01]  /*1f60*/  FFMA R75, R22.reuse, R16, R75 ;  /* 0x00000010164b7223 */ /* 0x040fe2000000004b */
[----:B------:R-:W1:Y:S01]  /*1f70*/  LDS.128 R12, [R89+UR6+0x610] ;  /* 0x00061006590c7984 */ /* 0x000e620008000c00 */
[C---:B------:R-:W-:Y:S01]  /*1f80*/  FFMA R38, R22.reuse, R17, R38 ;  /* 0x0000001116267223 */ /* 0x040fe20000000026 */
[C---:B------:R-:W-:Y:S01]  /*1f90*/  FFMA R79, R22.reuse, R18, R79 ;  /* 0x00000012164f7223 */ /* 0x040fe2000000004f */
[----:B------:R-:W-:Y:S01]  /*1fa0*/  FFMA R36, R22, R19, R36 ;  /* 0x0000001316247223 */ /* 0x000fe20000000024 */
[C---:B------:R-:W-:Y:S01]  /*1fb0*/  FFMA R0, R23.reuse, R16, R0 ;  /* 0x0000001017007223 */ /* 0x040fe20000000000 */
[C---:B------:R-:W-:Y:S01]  /*1fc0*/  FFMA R2, R23.reuse, R17, R2 ;  /* 0x0000001117027223 */ /* 0x040fe20000000002 */
[C---:B------:R-:W-:Y:S01]  /*1fd0*/  FFMA R3, R23.reuse, R18, R3 ;  /* 0x0000001217037223 */ /* 0x040fe20000000003 */
[----:B------:R-:W-:-:S02]  /*1fe0*/  FFMA R4, R23, R19, R4 ;  /* 0x0000001317047223 */ /* 0x000fc40000000004 */
[----:B------:R-:W2:Y:S01]  /*1ff0*/  LDS.128 R16, [R91+UR5+0x610] ;  /* 0x000610055b107984 */ /* 0x000ea20008000c00 */
[C---:B0-----:R-:W-:Y:S01]  /*2000*/  FFMA R11, R80.reuse, R29, R98 ;  /* 0x0000001d500b7223 */ /* 0x041fe20000000062 */
[C---:B------:R-:W-:Y:S01]  /*2010*/  FFMA R98, R81.reuse, R28, R54 ;  /* 0x0000001c51627223 */ /* 0x040fe20000000036 */
[----:B------:R-:W-:Y:S01]  /*2020*/  FFMA R54, R81, R30, R53 ;  /* 0x0000001e51367223 */ /* 0x000fe20000000035 */
[-C--:B------:R-:W-:Y:S01]  /*2030*/  FFMA R55, R80, R31.reuse, R70 ;  /* 0x0000001f50377223 */ /* 0x080fe20000000046 */
[C---:B------:R-:W-:Y:S01]  /*2040*/  FFMA R53, R82.reuse, R31, R58 ;  /* 0x0000001f52357223 */ /* 0x040fe2000000003a */
[C---:B------:R-:W-:Y:S01]  /*2050*/  FFMA R58, R83.reuse, R28, R52 ;  /* 0x0000001c533a7223 */ /* 0x040fe20000000034 */
[-C--:B------:R-:W-:Y:S01]  /*2060*/  FFMA R52, R83, R30.reuse, R45 ;  /* 0x0000001e53347223 */ /* 0x080fe2000000002d */
[----:B------:R-:W-:Y:S01]  /*2070*/  FFMA R39, R82, R30, R39 ;  /* 0x0000001e52277223 */ /* 0x000fe20000000027 */
[C---:B------:R-:W-:Y:S01]  /*2080*/  FFMA R9, R80.reuse, R28, R9 ;  /* 0x0000001c50097223 */ /* 0x040fe20000000009 */
[----:B------:R-:W-:Y:S01]  /*2090*/  FFMA R49, R80, R30, R49 ;  /* 0x0000001e50317223 */ /* 0x000fe20000000031 */
[CC--:B------:R-:W-:Y:S01]  /*20a0*/  FFMA R42, R81.reuse, R29.reuse, R42 ;  /* 0x0000001d512a7223 */ /* 0x0c0fe2000000002a */
[----:B-1----:R-:W-:Y:S01]  /*20b0*/  FFMA R70, R81, R12, R51 ;  /* 0x0000000c51467223 */ /* 0x002fe20000000033 */
[C---:B------:R-:W-:Y:S01]  /*20c0*/  FFMA R51, R82.reuse, R28, R47 ;  /* 0x0000001c52337223 */ /* 0x040fe2000000002f */
[C---:B------:R-:W-:Y:S01]  /*20d0*/  FFMA R47, R82.reuse, R29, R64 ;  /* 0x0000001d522f7223 */ /* 0x040fe20000000040 */
[C---:B------:R-:W-:Y:S01]  /*20e0*/  FFMA R63, R82.reuse, R12, R63 ;  /* 0x0000000c523f7223 */ /* 0x040fe2000000003f */
[CC--:B------:R-:W-:Y:S01]  /*20f0*/  FFMA R74, R82.reuse, R13.reuse, R74 ;  /* 0x0000000d524a7223 */ /* 0x0c0fe2000000004a */
[----:B------:R-:W-:Y:S01]  /*2100*/  FFMA R61, R82, R14, R61 ;  /* 0x0000000e523d7223 */ /* 0x000fe2000000003d */
[C---:B------:R-:W-:Y:S01]  /*2110*/  FFMA R57, R80.reuse, R12, R57 ;  /* 0x0000000c50397223 */ /* 0x040fe20000000039 */
[C---:B------:R-:W-:Y:S01]  /*2120*/  FFMA R66, R80.reuse, R13, R66 ;  /* 0x0000000d50427223 */ /* 0x040fe20000000042 */
[----:B------:R-:W-:Y:S01]  /*2130*/  FFMA R37, R80, R14, R37 ;  /* 0x0000000e50257223 */ /* 0x000fe20000000025 */
[-C--:B--2---:R-:W-:Y:S01]  /*2140*/  FFMA R45, R28, R16.reuse, R41 ;  /* 0x000000101c2d7223 */ /* 0x084fe20000000029 */
[-C--:B------:R-:W-:Y:S01]  /*2150*/  FFMA R72, R80, R15.reuse, R72 ;  /* 0x0000000f50487223 */ /* 0x080fe20000000048 */
        /* <DEDUP_REMOVED lines=23> */
[CC--:B------:R-:W-:Y:S01]  /*22d0*/  FFMA R79, R18.reuse, R14.reuse, R79 ;  /* 0x0000000e124f7223 */ /* 0x0c0fe2000000004f */
[----:B------:R-:W-:Y:S01]  /*22e0*/  FFMA R36, R18, R15, R36 ;  /* 0x0000000f12247223 */ /* 0x000fe20000000024 */
[----:B------:R-:W-:Y:S01]  /*22f0*/  FFMA R62, R81, R31, R62 ;  /* 0x0000001f513e7223 */ /* 0x000fe2000000003e */
[C---:B------:R-:W-:Y:S01]  /*2300*/  FFMA R50, R83.reuse, R29, R50 ;  /* 0x0000001d53327223 */ /* 0x040fe20000000032 */
[----:B------:R-:W-:Y:S01]  /*2310*/  FFMA R60, R83, R31, R60 ;  /* 0x0000001f533c7223 */ /* 0x000fe2000000003c */
[-C--:B------:R-:W-:Y:S01]  /*2320*/  FFMA R18, R28, R19.reuse, R5 ;  /* 0x000000131c127223 */ /* 0x080fe20000000005 */
[-C--:B------:R-:W-:Y:S01]  /*2330*/  FFMA R110, R29, R19.reuse, R20 ;  /* 0x000000131d6e7223 */ /* 0x080fe20000000014 */
[-C--:B------:R-:W-:Y:S01]  /*2340*/  FFMA R108, R30, R19.reuse, R7 ;  /* 0x000000131e6c7223 */ /* 0x080fe20000000007 */
[----:B------:R-:W-:Y:S01]  /*2350*/  FFMA R106, R31, R19, R32 ;  /* 0x000000131f6a7223 */ /* 0x000fe20000000020 */
[----:B------:R-:W-:Y:S01]  /*2360*/  LDS.128 R20, [R89+UR6+0x700] ;  /* 0x0007000659147984 */ /* 0x000fe20008000c00 */
[C---:B------:R-:W-:Y:S01]  /*2370*/  FFMA R68, R81.reuse, R13, R68 ;  /* 0x0000000d51447223 */ /* 0x040fe20000000044 */
[C---:B------:R-:W-:Y:S01]  /*2380*/  FFMA R59, R81.reuse, R14, R59 ;  /* 0x0000000e513b7223 */ /* 0x040fe2000000003b */
[----:B------:R-:W-:Y:S01]  /*2390*/  FFMA R76, R81, R15, R76 ;  /* 0x0000000f514c7223 */ /* 0x000fe2000000004c */
[----:B------:R-:W0:Y:S01]  /*23a0*/  LDS.128 R28, [R91+UR5+0x710] ;  /* 0x000710055b1c7984 */ /* 0x000e220008000c00 */
[C---:B------:R-:W-:Y:S01]  /*23b0*/  FFMA R100, R19.reuse, R13, R2 ;  /* 0x0000000d13647223 */ /* 0x040fe20000000002 */
[C---:B------:R-:W-:Y:S01]  /*23c0*/  FFMA R44, R19.reuse, R12, R0 ;  /* 0x0000000c132c7223 */ /* 0x040fe20000000000 */
[CC--:B------:R-:W-:Y:S01]  /*23d0*/  FFMA R87, R19.reuse, R14.reuse, R3 ;  /* 0x0000000e13577223 */ /* 0x0c0fe20000000003 */
[----:B------:R-:W1:Y:S01]  /*23e0*/  LDS.128 R24, [R91+UR5+0x700] ;  /* 0x000700055b187984 */ /* 0x000e620008000c00 */
[-C--:B------:R-:W-:Y:S01]  /*23f0*/  FFMA R102, R19, R15.reuse, R4 ;  /* 0x0000000f13667223 */ /* 0x080fe20000000004 */
[C---:B------:R-:W-:Y:S01]  /*2400*/  FFMA R86, R83.reuse, R15, R86 ;  /* 0x0000000f53567223 */ /* 0x040fe20000000056 */
[C---:B------:R-:W-:Y:S01]  /*2410*/  FFMA R78, R83.reuse, R13, R78 ;  /* 0x0000000d534e7223 */ /* 0x040fe2000000004e */
[----:B------:R-:W2:Y:S01]  /*2420*/  LDS.128 R32, [R89+UR6+0x710] ;  /* 0x0007100659207984 */ /* 0x000ea20008000c00 */
[----:B------:R-:W-:Y:S01]  /*2430*/  FFMA R65, R83, R14, R65 ;  /* 0x0000000e53417223 */ /* 0x000fe20000000041 */
[C---:B0-----:R-:W-:Y:S01]  /*2440*/  FFMA R2, R20.reuse, R29, R16 ;  /* 0x0000001d14027223 */ /* 0x041fe20000000010 */
[C---:B------:R-:W-:Y:S01]  /*2450*/  FFMA R5, R20.reuse, R28, R45 ;  /* 0x0000001c14057223 */ /* 0x040fe2000000002d */
[C---:B------:R-:W-:Y:S01]  /*2460*/  FFMA R7, R20.reuse, R30, R77 ;  /* 0x0000001e14077223 */ /* 0x040fe2000000004d */
[----:B------:R-:W-:Y:S01]  /*2470*/  FFMA R16, R20, R31, R18 ;  /* 0x0000001f14107223 */ /* 0x000fe20000000012 */
[-C--:B-1----:R-:W-:Y:S01]  /*2480*/  FFMA R9, R24, R20.reuse, R9 ;  /* 0x0000001418097223 */ /* 0x082fe20000000009 */
[-C--:B------:R-:W-:Y:S01]  /*2490*/  FFMA R4, R25, R20.reuse, R98 ;  /* 0x0000001419047223 */ /* 0x080fe20000000062 */
[-C--:B------:R-:W-:Y:S01]  /*24a0*/  FFMA R3, R26, R20.reuse, R51 ;  /* 0x000000141a037223 */ /* 0x080fe20000000033 */
[----:B------:R-:W-:Y:S01]  /*24b0*/  FFMA R0, R27, R20, R58 ;  /* 0x000000141b007223 */ /* 0x000fe2000000003a */
[C---:B------:R-:W-:Y:S01]  /*24c0*/  FFMA R20, R25.reuse, R21, R42 ;  /* 0x0000001519147223 */ /* 0x040fe2000000002a */
[C---:B------:R-:W-:Y:S01]  /*24d0*/  FFMA R54, R25.reuse, R22, R54 ;  /* 0x0000001619367223 */ /* 0x040fe20000000036 */
[C---:B------:R-:W-:Y:S01]  /*24e0*/  FFMA R62, R25.reuse, R23, R62 ;  /* 0x00000017193e7223 */ /* 0x040fe2000000003e */
[C---:B--2---:R-:W-:Y:S01]  /*24f0*/  FFMA R70, R25.reuse, R32, R70 ;  /* 0x0000002019467223 */ /* 0x044fe20000000046 */
[C---:B------:R-:W-:Y:S01]  /*2500*/  FFMA R68, R25.reuse, R33, R68 ;  /* 0x0000002119447223 */ /* 0x040fe20000000044 */
[C---:B------:R-:W-:Y:S01]  /*2510*/  FFMA R59, R25.reuse, R34, R59 ;  /* 0x00000022193b7223 */ /* 0x040fe2000000003b */
[----:B------:R-:W-:Y:S01]  /*2520*/  FFMA R76, R25, R35, R76 ;  /* 0x00000023194c7223 */ /* 0x000fe2000000004c */
[-C--:B------:R-:W-:Y:S01]  /*2530*/  FFMA R15, R24, R21.reuse, R11 ;  /* 0x00000015180f7223 */ /* 0x080fe2000000000b */
[----:B------:R-:W0:Y:S01]  /*2540*/  LDC R25, c[0x0][0x380] ;  /* 0x0000e000ff197b82 */ /* 0x000e220000000800 */
        /* <DEDUP_REMOVED lines=8> */
[C---:B------:R-:W-:Y:S01]  /*25d0*/  FFMA R52, R27.reuse, R22, R52 ;  /* 0x000000161b347223 */ /* 0x040fe20000000034 */
[C---:B------:R-:W-:Y:S01]  /*25e0*/  FFMA R17, R22.reuse, R28, R41 ;  /* 0x0000001c16117223 */ /* 0x040fe20000000029 */
[C---:B------:R-:W-:Y:S01]  /*25f0*/  FFMA R48, R22.reuse, R29, R64 ;  /* 0x0000001d16307223 */ /* 0x040fe20000000040 */
        /* <DEDUP_REMOVED lines=37> */
[----:B0-----:R-:W-:Y:S01]  /*2850*/  IADD3 R8, PT, PT, R8, R25, RZ ;  /* 0x0000001908087210 */ /* 0x001fe20007ffe0ff */
[----:B------:R-:W-:Y:S06]  /*2860*/  BRA.U UP0, `(.L_x_1) ;  /* 0xffffffd900ec7547 */ /* 0x000fec000b83ffff */
.L_x_0:
[----:B------:R-:W1:Y:S01]  /*2870*/  S2R R27, SR_TID.X ;  /* 0x00000000001b7919 */ /* 0x000e620000002100 */
[----:B------:R-:W2:Y:S01]  /*2880*/  LDCU.64 UR4, c[0x0][0x380] ;  /* 0x00007000ff0477ac */ /* 0x000ea20008000a00 */
[----:B------:R-:W3:Y:S01]  /*2890*/  LDC.64 R24, c[0x0][0x3a0] ;  /* 0x0000e800ff187b82 */ /* 0x000ee20000000a00 */
[----:B------:R-:W4:Y:S01]  /*28a0*/  S2R R31, SR_CTAID.X ;  /* 0x00000000001f7919 */ /* 0x000f220000002500 */
[----:B------:R-:W5:Y:S01]  /*28b0*/  S2R R10, SR_CTAID.Y ;  /* 0x00000000000a7919 */ /* 0x000f620000002600 */
[C---:B-1----:R-:W-:Y:S02]  /*28c0*/  SHF.L.U32 R8, R27.reuse, 0x3, RZ ;  /* 0x000000031b087819 */ /* 0x042fe400000006ff */
[----:B------:R-:W-:Y:S02]  /*28d0*/  SHF.L.U32 R6, R27, 0x1, RZ ;  /* 0x000000011b067819 */ /* 0x000fe400000006ff */
[----:B------:R-:W-:Y:S02]  /*28e0*/  LOP3.LUT R8, R8, 0x18, RZ, 0xc0, !PT ;  /* 0x0000001808087812 */ /* 0x000fe400078ec0ff */
[----:B------:R-:W-:-:S02]  /*28f0*/  LOP3.LUT R29, R6, 0x38, RZ, 0xc0, !PT ;  /* 0x00000038061d7812 */ /* 0x000fc400078ec0ff */
[----:B------:R-:W-:Y:S02]  /*2900*/  LOP3.LUT R8, R8, 0x3e0, R27, 0xf8, !PT ;  /* 0x000003e008087812 */ /* 0x000fe400078ef81b */
[----:B-----5:R-:W-:Y:S02]  /*2910*/  LEA R29, R10, R29, 0x6 ;  /* 0x0000001d0a1d7211 */ /* 0x020fe400078e30ff */
[----:B----4-:R-:W-:-:S04]  /*2920*/  LEA R6, R31, R8, 0x6 ;  /* 0x000000081f067211 */ /* 0x010fc800078e30ff */
[C---:B------:R-:W-:Y:S01]  /*2930*/  IADD3 R28, PT, PT, R6.reuse, 0x1, RZ ;  /* 0x00000001061c7810 */ /* 0x040fe20007ffe0ff */
[----:B--2---:R-:W-:Y:S01]  /*2940*/  IMAD R31, R29, UR4, R6 ;  /* 0x000000041d1f7c24 */ /* 0x004fe2000f8e0206 */
[C---:B------:R-:W-:Y:S02]  /*2950*/  IADD3 R8, PT, PT, R6.reuse, 0x2, RZ ;  /* 0x0000000206087810 */ /* 0x040fe40007ffe0ff */
[C---:B------:R-:W-:Y:S01]  /*2960*/  ISETP.GE.AND P4, PT, R6.reuse, UR4, PT ;  /* 0x0000000406007c0c */ /* 0x040fe2000bf86270 */
[----:B---3--:R-:W-:Y:S01]  /*2970*/  IMAD.WIDE R26, R31, 0x4, R24 ;  /* 0x000000041f1a7825 */ /* 0x008fe200078e0218 */
[----:B------:R-:W-:Y:S02]  /*2980*/  IADD3 R10, PT, PT, R6, 0x3, RZ ;  /* 0x00000003060a7810 */ /* 0x000fe40007ffe0ff */
[----:B------:R-:W-:Y:S02]  /*2990*/  ISETP.GE.AND P1, PT, R28, UR4, PT ;  /* 0x000000041c007c0c */ /* 0x000fe4000bf26270 */
[----:B------:R-:W-:-:S02]  /*29a0*/  ISETP.GE.AND P0, PT, R8, UR4, PT ;  /* 0x0000000408007c0c */ /* 0x000fc4000bf06270 */
[C---:B------:R-:W-:Y:S02]  /*29b0*/  ISETP.LT.AND P4, PT, R29.reuse, UR5, !P4 ;  /* 0x000000051d007c0c */ /* 0x040fe4000e781270 */
[----:B------:R-:W-:Y:S02]  /*29c0*/  ISETP.GE.AND P5, PT, R10, UR4, PT ;  /* 0x000000040a007c0c */ /* 0x000fe4000bfa6270 */
[C---:B------:R-:W-:Y:S02]  /*29d0*/  ISETP.GE.OR P3, PT, R29.reuse, UR5, P1 ;  /* 0x000000051d007c0c */ /* 0x040fe40008f66670 */
[C---:B------:R-:W-:Y:S02]  /*29e0*/  ISETP.GE.OR P2, PT, R29.reuse, UR5, P0 ;  /* 0x000000051d007c0c */ /* 0x040fe40008746670 */
[----:B------:R-:W-:Y:S02]  /*29f0*/  P2R R10, PR, RZ, 0x2 ;  /* 0x00000002ff0a7803 */ /* 0x000fe40000000000 */
[----:B------:R-:W-:-:S02]  /*2a00*/  ISETP.GE.OR P1, PT, R29, UR5, P5 ;  /* 0x000000051d007c0c */ /* 0x000fc4000af26670 */
[C---:B------:R-:W-:Y:S01]  /*2a10*/  IADD3 R8, PT, PT, R6.reuse, 0x4, RZ ;  /* 0x0000000406087810 */ /* 0x040fe20007ffe0ff */
[----:B0-----:R-:W-:Y:S01]  /*2a20*/  @P4 STG.E desc[UR8][R26.64], R9 ;  /* 0x000000091a004986 */ /* 0x001fe2000c101908 */
[----:B------:R-:W-:Y:S02]  /*2a30*/  IADD3 R30, PT, PT, R6, 0x5, RZ ;  /* 0x00000005061e7810 */ /* 0x000fe40007ffe0ff */
[----:B------:R-:W-:Y:S01]  /*2a40*/  ISETP.GE.AND P4, PT, R8, UR4, PT ;  /* 0x0000000408007c0c */ /* 0x000fe2000bf86270 */
[----:B------:R0:W-:Y:S01]  /*2a50*/  @!P3 STG.E desc[UR8][R26.64+0x4], R4 ;  /* 0x000004041a00b986 */ /* 0x0001e2000c101908 */
[----:B------:R-:W-:Y:S02]  /*2a60*/  ISETP.GE.AND P3, PT, R30, UR4, PT ;  /* 0x000000041e007c0c */ /* 0x000fe4000bf66270 */
[----:B------:R-:W-:Y:S01]  /*2a70*/  IADD3 R8, PT, PT, R6, 0x6, RZ ;  /* 0x0000000606087810 */ /* 0x000fe20007ffe0ff */
[----:B------:R-:W-:Y:S01]  /*2a80*/  @!P2 STG.E desc[UR8][R26.64+0x8], R3 ;  /* 0x000008031a00a986 */ /* 0x000fe2000c101908 */
[----:B------:R-:W-:-:S02]  /*2a90*/  ISETP.GE.OR P2, PT, R29, UR5, P4 ;  /* 0x000000051d007c0c */ /* 0x000fc4000a746670 */
[----:B------:R-:W-:Y:S01]  /*2aa0*/  IADD3 R31, PT, PT, R31, UR4, RZ ;  /* 0x000000041f1f7c10 */ /* 0x000fe2000fffe0ff */
[----:B------:R1:W-:Y:S01]  /*2ab0*/  @!P1 STG.E desc[UR8][R26.64+0xc], R0 ;  /* 0x00000c001a009986 */ /* 0x0003e2000c101908 */
[----:B------:R-:W-:Y:S02]  /*2ac0*/  ISETP.GE.OR P1, PT, R29, UR5, P3 ;  /* 0x000000051d007c0c */ /* 0x000fe40009f26670 */
[----:B0-----:R-:W-:-:S07]  /*2ad0*/  IADD3 R4, PT, PT, R6, 0x7, RZ ;  /* 0x0000000706047810 */ /* 0x001fce0007ffe0ff */
[----:B------:R0:W-:Y:S01]  /*2ae0*/  @!P2 STG.E desc[UR8][R26.64+0x10], R5 ;  /* 0x000010051a00a986 */ /* 0x0001e2000c101908 */
[----:B------:R-:W-:Y:S02]  /*2af0*/  ISETP.GE.AND P2, PT, R8, UR4, PT ;  /* 0x0000000408007c0c */ /* 0x000fe4000bf46270 */
[C---:B-1----:R-:W-:Y:S01]  /*2b00*/  IADD3 R0, PT, PT, R29.reuse, 0x1, RZ ;  /* 0x000000011d007810 */ /* 0x042fe20007ffe0ff */
[----:B------:R1:W-:Y:S01]  /*2b10*/  @!P1 STG.E desc[UR8][R26.64+0x14], R2 ;  /* 0x000014021a009986 */ /* 0x0003e2000c101908 */
[----:B------:R-:W-:-:S13]  /*2b20*/  ISETP.GE.OR P1, PT, R29, UR5, P2 ;  /* 0x000000051d007c0c */ /* 0x000fda0009726670 */
[----:B------:R-:W-:Y:S01]  /*2b30*/  @!P1 STG.E desc[UR8][R26.64+0x18], R7 ;  /* 0x000018071a009986 */ /* 0x000fe2000c101908 */
[----:B------:R-:W-:Y:S01]  /*2b40*/  ISETP.GE.AND P1, PT, R4, UR4, PT ;  /* 0x0000000404007c0c */ /* 0x000fe2000bf26270 */
[C---:B0-----:R-:W-:Y:S01]  /*2b50*/  IMAD.WIDE R4, R31.reuse, 0x4, R24 ;  /* 0x000000041f047825 */ /* 0x041fe200078e0218 */
[----:B------:R-:W-:Y:S02]  /*2b60*/  IADD3 R31, PT, PT, R31, UR4, RZ ;  /* 0x000000041f1f7c10 */ /* 0x000fe4000fffe0ff */
[----:B------:R-:W-:-:S03]  /*2b70*/  ISETP.GE.OR P6, PT, R29, UR5, P1 ;  /* 0x000000051d007c0c */ /* 0x000fc60008fc6670 */
[C---:B-1----:R-:W-:Y:S01]  /*2b80*/  IMAD.WIDE R2, R31.reuse, 0x4, R24 ;  /* 0x000000041f027825 */ /* 0x042fe200078e0218 */
[----:B------:R-:W-:-:S09]  /*2b90*/  IADD3 R31, PT, PT, R31, UR4, RZ ;  /* 0x000000041f1f7c10 */ /* 0x000fd2000fffe0ff */
[----:B------:R-:W-:Y:S01]  /*2ba0*/  @!P6 STG.E desc[UR8][R26.64+0x1c], R16 ;  /* 0x00001c101a00e986 */ /* 0x000fe2000c101908 */
[----:B------:R-:W-:-:S04]  /*2bb0*/  ISETP.GE.AND P6, PT, R6, UR4, PT ;  /* 0x0000000406007c0c */ /* 0x000fc8000bfc6270 */
[----:B------:R-:W-:-:S13]  /*2bc0*/  ISETP.GE.OR P6, PT, R0, UR5, P6 ;  /* 0x0000000500007c0c */ /* 0x000fda000b7c6670 */
[----:B------:R-:W-:Y:S01]  /*2bd0*/  @!P6 STG.E desc[UR8][R4.64], R15 ;  /* 0x0000000f0400e986 */ /* 0x000fe2000c101908 */
[----:B------:R-:W-:-:S04]  /*2be0*/  ISETP.GE.AND P6, PT, R28, UR4, PT ;  /* 0x000000041c007c0c */ /* 0x000fc8000bfc6270 */
[----:B------:R-:W-:-:S13]  /*2bf0*/  ISETP.GE.OR P6, PT, R0, UR5, P6 ;  /* 0x0000000500007c0c */ /* 0x000fda000b7c6670 */
[----:B------:R-:W-:Y:S01]  /*2c00*/  @!P6 STG.E desc[UR8][R4.64+0x4], R20 ;  /* 0x000004140400e986 */ /* 0x000fe2000c101908 */
        /* <DEDUP_REMOVED lines=10> */
[----:B------:R-:W-:Y:S02]  /*2cb0*/  ISETP.GE.OR P6, PT, R0, UR5, P1 ;  /* 0x0000000500007c0c */ /* 0x000fe40008fc6670 */
[----:B------:R-:W-:-:S11]  /*2cc0*/  IADD3 R0, PT, PT, R29, 0x2, RZ ;  /* 0x000000021d007810 */ /* 0x000fd60007ffe0ff */
[----:B------:R0:W-:Y:S01]  /*2cd0*/  @!P6 STG.E desc[UR8][R4.64+0x1c], R50 ;  /* 0x00001c320400e986 */ /* 0x0001e2000c101908 */
[----:B------:R-:W-:-:S04]  /*2ce0*/  ISETP.GE.AND P6, PT, R6, UR4, PT ;  /* 0x0000000406007c0c */ /* 0x000fc8000bfc6270 */
[----:B------:R-:W-:Y:S01]  /*2cf0*/  ISETP.GE.OR P6, PT, R0, UR5, P6 ;  /* 0x0000000500007c0c */ /* 0x000fe2000b7c6670 */
[C---:B0-----:R-:W-:Y:S01]  /*2d00*/  IMAD.WIDE R4, R31.reuse, 0x4, R24 ;  /* 0x000000041f047825 */ /* 0x041fe200078e0218 */
[----:B------:R-:W-:-:S11]  /*2d10*/  IADD3 R31, PT, PT, R31, UR4, RZ ;  /* 0x000000041f1f7c10 */ /* 0x000fd6000fffe0ff */
        /* <DEDUP_REMOVED lines=63> */
[----:B------:R0:W-:Y:S01]  /*3110*/  @!P6 STG.E desc[UR8][R4.64], R66 ;  /* 0x000000420400e986 */ /* 0x0001e2000c101908 */
[----:B------:R-:W-:Y:S01]  /*3120*/  ISETP.GE.AND P6, PT, R28, UR4, PT ;  /* 0x000000041c007c0c */ /* 0x000fe2000bfc6270 */
[----:B------:R-:W-:-:S03]  /*3130*/  IMAD.WIDE R24, R31, 0x4, R24 ;  /* 0x000000041f187825 */ /* 0x000fc600078e0218 */
[----:B------:R-:W-:-:S13]  /*3140*/  ISETP.GE.OR P6, PT, R0, UR5, P6 ;  /* 0x0000000500007c0c */ /* 0x000fda000b7c6670 */
[----:B------:R0:W-:Y:S01]  /*3150*/  @!P6 STG.E desc[UR8][R4.64+0x4], R68 ;  /* 0x000004440400e986 */ /* 0x0001e2000c101908 */
        /* <DEDUP_REMOVED lines=10> */
[----:B------:R-:W-:Y:S02]  /*3200*/  ISETP.GE.OR P6, PT, R0, UR5, P1 ;  /* 0x0000000500007c0c */ /* 0x000fe40008fc6670 */
[C---:B------:R-:W-:Y:S02]  /*3210*/  IADD3 R0, PT, PT, R29.reuse, 0x6, RZ ;  /* 0x000000061d007810 */ /* 0x040fe40007ffe0ff */
[----:B------:R-:W-:-:S09]  /*3220*/  IADD3 R29, PT, PT, R29, 0x7, RZ ;  /* 0x000000071d1d7810 */ /* 0x000fd20007ffe0ff */
[----:B------:R0:W-:Y:S01]  /*3230*/  @!P6 STG.E desc[UR8][R4.64+0x1c], R85 ;  /* 0x00001c550400e986 */ /* 0x0001e2000c101908 */
[----:B------:R-:W-:-:S04]  /*3240*/  ISETP.GE.AND P6, PT, R6, UR4, PT ;  /* 0x0000000406007c0c */ /* 0x000fc8000bfc6270 */
[----:B------:R-:W-:-:S13]  /*3250*/  ISETP.GE.OR P6, PT, R0, UR5, P6 ;  /* 0x0000000500007c0c */ /* 0x000fda000b7c6670 */
[----:B------:R0:W-:Y:S01]  /*3260*/  @!P6 STG.E desc[UR8][R2.64], R23 ;  /* 0x000000170200e986 */ /* 0x0001e2000c101908 */
[----:B------:R-:W-:-:S04]  /*3270*/  ISETP.GE.AND P6, PT, R28, UR4, PT ;  /* 0x000000041c007c0c */ /* 0x000fc8000bfc6270 */
[----:B------:R-:W-:-:S13]  /*3280*/  ISETP.GE.OR P6, PT, R0, UR5, P6 ;  /* 0x0000000500007c0c */ /* 0x000fda000b7c6670 */
[----:B------:R0:W-:Y:S01]  /*3290*/  @!P6 STG.E desc[UR8][R2.64+0x4], R59 ;  /* 0x0000043b0200e986 */ /* 0x0001e2000c101908 */
[----:B------:R-:W-:Y:S02]  /*32a0*/  ISETP.GE.OR P6, PT, R0, UR5, P0 ;  /* 0x0000000500007c0c */ /* 0x000fe400087c6670 */
[----:B------:R-:W-:-:S11]  /*32b0*/  ISETP.GE.OR P0, PT, R29, UR5, P0 ;  /* 0x000000051d007c0c */ /* 0x000fd60008706670 */
        /* <DEDUP_REMOVED lines=16> */
[----:B------:R-:W-:-:S03]  /*33c0*/  ISETP.GE.AND P6, PT, R6, UR4, PT ;  /* 0x0000000406007c0c */ /* 0x000fc6000bfc6270 */
[----:B------:R0:W-:Y:S01]  /*33d0*/  @!P0 STG.E desc[UR8][R24.64+0x8], R82 ;  /* 0x0000085218008986 */ /* 0x0001e2000c101908 */
[----:B------:R-:W-:-:S03]  /*33e0*/  ISETP.GE.OR P6, PT, R29, UR5, P6 ;  /* 0x000000051d007c0c */ /* 0x000fc6000b7c6670 */
[----:B------:R0:W-:Y:S04]  /*33f0*/  @!P5 STG.E desc[UR8][R24.64+0xc], R86 ;  /* 0x00000c561800d986 */ /* 0x0001e8000c101908 */
[----:B------:R0:W-:Y:S04]  /*3400*/  @!P4 STG.E desc[UR8][R24.64+0x10], R88 ;  /* 0x000010581800c986 */ /* 0x0001e8000c101908 */
[----:B------:R0:W-:Y:S04]  /*3410*/  @!P3 STG.E desc[UR8][R24.64+0x14], R73 ;  /* 0x000014491800b986 */ /* 0x0001e8000c101908 */
[----:B------:R0:W-:Y:S01]  /*3420*/  @!P6 STG.E desc[UR8][R24.64], R72 ;  /* 0x000000481800e986 */ /* 0x0001e2000c101908 */
[----:B------:R-:W-:-:S03]  /*3430*/  ISETP.NE.AND P6, PT, R10, RZ, PT ;  /* 0x000000ff0a00720c */ /* 0x000fc60003fc5270 */
[----:B------:R0:W-:Y:S01]  /*3440*/  @!P2 STG.E desc[UR8][R24.64+0x18], R81 ;  /* 0x000018511800a986 */ /* 0x0001e2000c101908 */
[----:B------:R-:W-:-:S13]  /*3450*/  ISETP.GE.OR P6, PT, R29, UR5, P6 ;  /* 0x000000051d007c0c */ /* 0x000fda000b7c6670 */
[----:B------:R0:W-:Y:S01]  /*3460*/  @!P6 STG.E desc[UR8][R24.64+0x4], R76 ;  /* 0x0000044c1800e986 */ /* 0x0001e2000c101908 */
[----:B------:R-:W-:Y:S05]  /*3470*/  @P1 EXIT ;  /* 0x000000000000194d */ /* 0x000fea0003800000 */
[----:B------:R-:W-:Y:S01]  /*3480*/  STG.E desc[UR8][R24.64+0x1c], R98 ;  /* 0x00001c6218007986 */ /* 0x000fe2000c101908 */
[----:B------:R-:W-:Y:S05]  /*3490*/  EXIT ;  /* 0x000000000000794d */ /* 0x000fea0003800000 */
.L_x_2:
[----:B------:R-:W-:-:S00]  /*34a0*/  BRA `(.L_x_2) ;  /* 0xfffffffc00fc7947 */ /* 0x000fc0000383ffff */
[----:B------:R-:W-:-:S00]  /*34b0*/  NOP ;  /* 0x0000000000007918 */ /* 0x000fc00000000000 */
        /* <DEDUP_REMOVED lines=12> */
.L_x_3:


//--------------------- .nv.shared._Z6kerneliiiPfS_S_ --------------------------
	.section	.nv.shared._Z6kerneliiiPfS_S_,"aw",@nobits
	.sectionflags	@""
	.align	16
.nv.shared._Z6kerneliiiPfS_S_:
	.zero		5120


//--------------------- .nv.shared.reserved.0     --------------------------
	.section	.nv.shared.reserved.0,"aw",@nobits
	.weak		__nv_reservedSMEM_offset_0_alias
	.size		__nv_reservedSMEM_offset_0_alias, 0, 64
	.other		__nv_reservedSMEM_offset_0_alias,@"STO_CUDA_RESERVED_SHARED STV_DEFAULT"
__nv_reservedSMEM_offset_0_alias:
	.zero		0
	.zero		64


//--------------------- .nv.constant0._Z6kerneliiiPfS_S_ --------------------------
	.section	.nv.constant0._Z6kerneliiiPfS_S_,"a",@progbits
	.sectionflags	@""
	.align	4
.nv.constant0._Z6kerneliiiPfS_S_:
	.zero		936


//--------------------- SYMBOLS --------------------------

	.type		.nv.reservedSmem.offset0,@object
	.size		.nv.reservedSmem.offset0,0x4
	.type		.nv.reservedSmem.cap,@object
	.size		.nv.reservedSmem.cap,0x4
